	.target	sm_90a

	.elftype	@"ET_EXEC"


//--------------------- .note.nv.tkinfo           --------------------------
	.section	.note.nv.tkinfo,"",@"SHT_NOTE"
	.sectionflags	@"SHF_NOTE_NV_TKINFO"
	.tkinfo
        /*0018*/ 	.word	0x00000002
        /*0030*/ 	.string	""
        /*0030*/ 	.string	"ptxas"
        /*0030*/ 	.string	"Cuda compilation tools, release 13.0, V13.0.88"
        /*0030*/ 	.string	"Build cuda_13.0.r13.0/compiler.36424714_0"
        /*0030*/ 	.string	"-arch sm_90a -m 64 "



//--------------------- .note.nv.cuinfo           --------------------------
	.section	.note.nv.cuinfo,"",@"SHT_NOTE"
	.sectionflags	@"SHF_NOTE_NV_CUINFO"
        /*0018*/ 	.short	0x0002
        /*001a*/ 	.short	0x005a
        /*001c*/ 	.short	0x0082
	.zero		2


//--------------------- .nv.info                  --------------------------
	.section	.nv.info,"",@"SHT_CUDA_INFO"
	.align	4


	//----- nvinfo : EIATTR_REGCOUNT
	.align		4
        /*0000*/ 	.byte	0x04, 0x2f
        /*0002*/ 	.short	(.L_15 - .L_14)
	.align		4
.L_14:
        /*0004*/ 	.word	index@(_ZN7cutlass13device_kernelINS_4gemm6kernel13GemmUniversalIN4cute5tupleIJiiiiEEENS1_10collective13CollectiveMmaINS1_34MainloopSm90TmaGmmaWarpSpecializedILi8ENS5_IJNS4_1CILi1EEESB_SB_EEENS1_32KernelTmaWarpSpecializedPingpongEEENS5_IJNSA_ILi64EEENSA_ILi160EEESF_EEENS_10bfloat16_tENS5_IJlSB_lEEESI_SJ_NS4_8TiledMMAINS4_8MMA_AtomIJNS4_4SM904GMMA27MMA_64x32x16_F32BF16BF16_SSILNSN_5MajorE0ELSP_0ELNSN_7ScaleInE1ELSQ_1EEEEEENS4_6LayoutISC_NS5_IJNSA_ILi0EEESU_SU_EEEEENS5_IJNS4_10UnderscoreESX_SX_EEEEENS4_13SM90_TMA_LOADENS4_14ComposedLayoutINS4_7SwizzleILi3ELi4ELi3EEENS4_18smem_ptr_flag_bitsILi16EEENST_INS5_IJNSA_ILi8EEESF_EEENS5_IJSF_SB_EEEEEEEvNS4_8identityES10_S1A_vS1B_EENS_8epilogue10collective6detail29Sm90TmaWarpSpecializedAdapterINS1E_15DefaultEpilogueISI_SJ_SJ_NS1D_6thread17LinearCombinationISI_Li1EffLNS1I_9ScaleType4KindE0ELNS_15FloatRoundStyleE2ESI_EENS1_15EpilogueDefaultEEEEEvvEEEEvNT_6ParamsE)
        /*0008*/ 	.word	0x000000a8


	//----- nvinfo : EIATTR_FRAME_SIZE
	.align		4
.L_15:
        /*000c*/ 	.byte	0x04, 0x11
        /*000e*/ 	.short	(.L_17 - .L_16)
	.align		4
.L_16:
        /*0010*/ 	.word	index@(_ZN7cutlass13device_kernelINS_4gemm6kernel13GemmUniversalIN4cute5tupleIJiiiiEEENS1_10collective13CollectiveMmaINS1_34MainloopSm90TmaGmmaWarpSpecializedILi8ENS5_IJNS4_1CILi1EEESB_SB_EEENS1_32KernelTmaWarpSpecializedPingpongEEENS5_IJNSA_ILi64EEENSA_ILi160EEESF_EEENS_10bfloat16_tENS5_IJlSB_lEEESI_SJ_NS4_8TiledMMAINS4_8MMA_AtomIJNS4_4SM904GMMA27MMA_64x32x16_F32BF16BF16_SSILNSN_5MajorE0ELSP_0ELNSN_7ScaleInE1ELSQ_1EEEEEENS4_6LayoutISC_NS5_IJNSA_ILi0EEESU_SU_EEEEENS5_IJNS4_10UnderscoreESX_SX_EEEEENS4_13SM90_TMA_LOADENS4_14ComposedLayoutINS4_7SwizzleILi3ELi4ELi3EEENS4_18smem_ptr_flag_bitsILi16EEENST_INS5_IJNSA_ILi8EEESF_EEENS5_IJSF_SB_EEEEEEEvNS4_8identityES10_S1A_vS1B_EENS_8epilogue10collective6detail29Sm90TmaWarpSpecializedAdapterINS1E_15DefaultEpilogueISI_SJ_SJ_NS1D_6thread17LinearCombinationISI_Li1EffLNS1I_9ScaleType4KindE0ELNS_15FloatRoundStyleE2ESI_EENS1_15EpilogueDefaultEEEEEvvEEEEvNT_6ParamsE)
        /*0014*/ 	.word	0x00000000


	//----- nvinfo : EIATTR_MIN_STACK_SIZE
	.align		4
.L_17:
        /*0018*/ 	.byte	0x04, 0x12
        /*001a*/ 	.short	(.L_19 - .L_18)
	.align		4
.L_18:
        /*001c*/ 	.word	index@(_ZN7cutlass13device_kernelINS_4gemm6kernel13GemmUniversalIN4cute5tupleIJiiiiEEENS1_10collective13CollectiveMmaINS1_34MainloopSm90TmaGmmaWarpSpecializedILi8ENS5_IJNS4_1CILi1EEESB_SB_EEENS1_32KernelTmaWarpSpecializedPingpongEEENS5_IJNSA_ILi64EEENSA_ILi160EEESF_EEENS_10bfloat16_tENS5_IJlSB_lEEESI_SJ_NS4_8TiledMMAINS4_8MMA_AtomIJNS4_4SM904GMMA27MMA_64x32x16_F32BF16BF16_SSILNSN_5MajorE0ELSP_0ELNSN_7ScaleInE1ELSQ_1EEEEEENS4_6LayoutISC_NS5_IJNSA_ILi0EEESU_SU_EEEEENS5_IJNS4_10UnderscoreESX_SX_EEEEENS4_13SM90_TMA_LOADENS4_14ComposedLayoutINS4_7SwizzleILi3ELi4ELi3EEENS4_18smem_ptr_flag_bitsILi16EEENST_INS5_IJNSA_ILi8EEESF_EEENS5_IJSF_SB_EEEEEEEvNS4_8identityES10_S1A_vS1B_EENS_8epilogue10collective6detail29Sm90TmaWarpSpecializedAdapterINS1E_15DefaultEpilogueISI_SJ_SJ_NS1D_6thread17LinearCombinationISI_Li1EffLNS1I_9ScaleType4KindE0ELNS_15FloatRoundStyleE2ESI_EENS1_15EpilogueDefaultEEEEEvvEEEEvNT_6ParamsE)
        /*0020*/ 	.word	0x00000000
.L_19:


//--------------------- .nv.compat                --------------------------
	.section	.nv.compat,"",@"SHT_CUDA_COMPAT_INFO"
	.align	4
        /*0000*/ 	.byte	0x02, 0x09, 0x01, 0x00, 0x02, 0x02, 0x04, 0x00, 0x02, 0x05, 0x05, 0x00, 0x03, 0x07, 0x01, 0x01
        /*0010*/ 	.byte	0x02, 0x03, 0x01, 0x00, 0x02, 0x06, 0x01, 0x00, 0x04, 0x0b, 0x08, 0x00, 0x00, 0x00, 0x00, 0x00
        /*0020*/ 	.byte	0x00, 0x00, 0x00, 0x00


//--------------------- .nv.info._ZN7cutlass13device_kernelINS_4gemm6kernel13GemmUniversalIN4cute5tupleIJiiiiEEENS1_10collective13CollectiveMmaINS1_34MainloopSm90TmaGmmaWarpSpecializedILi8ENS5_IJNS4_1CILi1EEESB_SB_EEENS1_32KernelTmaWarpSpecializedPingpongEEENS5_IJNSA_ILi64EEENSA_ILi160EEESF_EEENS_10bfloat16_tENS5_IJlSB_lEEESI_SJ_NS4_8TiledMMAINS4_8MMA_AtomIJNS4_4SM904GMMA27MMA_64x32x16_F32BF16BF16_SSILNSN_5MajorE0ELSP_0ELNSN_7ScaleInE1ELSQ_1EEEEEENS4_6LayoutISC_NS5_IJNSA_ILi0EEESU_SU_EEEEENS5_IJNS4_10UnderscoreESX_SX_EEEEENS4_13SM90_TMA_LOADENS4_14ComposedLayoutINS4_7SwizzleILi3ELi4ELi3EEENS4_18smem_ptr_flag_bitsILi16EEENST_INS5_IJNSA_ILi8EEESF_EEENS5_IJSF_SB_EEEEEEEvNS4_8identityES10_S1A_vS1B_EENS_8epilogue10collective6detail29Sm90TmaWarpSpecializedAdapterINS1E_15DefaultEpilogueISI_SJ_SJ_NS1D_6thread17LinearCombinationISI_Li1EffLNS1I_9ScaleType4KindE0ELNS_15FloatRoundStyleE2ESI_EENS1_15EpilogueDefaultEEEEEvvEEEEvNT_6ParamsE --------------------------
	.section	.nv.info._ZN7cutlass13device_kernelINS_4gemm6kernel13GemmUniversalIN4cute5tupleIJiiiiEEENS1_10collective13CollectiveMmaINS1_34MainloopSm90TmaGmmaWarpSpecializedILi8ENS5_IJNS4_1CILi1EEESB_SB_EEENS1_32KernelTmaWarpSpecializedPingpongEEENS5_IJNSA_ILi64EEENSA_ILi160EEESF_EEENS_10bfloat16_tENS5_IJlSB_lEEESI_SJ_NS4_8TiledMMAINS4_8MMA_AtomIJNS4_4SM904GMMA27MMA_64x32x16_F32BF16BF16_SSILNSN_5MajorE0ELSP_0ELNSN_7ScaleInE1ELSQ_1EEEEEENS4_6LayoutISC_NS5_IJNSA_ILi0EEESU_SU_EEEEENS5_IJNS4_10UnderscoreESX_SX_EEEEENS4_13SM90_TMA_LOADENS4_14ComposedLayoutINS4_7SwizzleILi3ELi4ELi3EEENS4_18smem_ptr_flag_bitsILi16EEENST_INS5_IJNSA_ILi8EEESF_EEENS5_IJSF_SB_EEEEEEEvNS4_8identityES10_S1A_vS1B_EENS_8epilogue10collective6detail29Sm90TmaWarpSpecializedAdapterINS1E_15DefaultEpilogueISI_SJ_SJ_NS1D_6thread17LinearCombinationISI_Li1EffLNS1I_9ScaleType4KindE0ELNS_15FloatRoundStyleE2ESI_EENS1_15EpilogueDefaultEEEEEvvEEEEvNT_6ParamsE,"",@"SHT_CUDA_INFO"
	.sectionflags	@""
	.align	4


	//----- nvinfo : EIATTR_CUDA_API_VERSION
	.align		4
        /*0000*/ 	.byte	0x04, 0x37
        /*0002*/ 	.short	(.L_21 - .L_20)
.L_20:
        /*0004*/ 	.word	0x00000082


	//----- nvinfo : EIATTR_KPARAM_INFO
	.align		4
.L_21:
        /*0008*/ 	.byte	0x04, 0x17
        /*000a*/ 	.short	(.L_23 - .L_22)
.L_22:
        /*000c*/ 	.word	0x00000000
        /*0010*/ 	.short	0x0000
        /*0012*/ 	.short	0x0070
        /*0014*/ 	.byte	0x00, 0xf0, 0x01, 0x10


	//----- nvinfo : EIATTR_SPARSE_MMA_MASK
	.align		4
.L_23:
        /*0018*/ 	.byte	0x03, 0x50
        /*001a*/ 	.short	0x0000


	//----- nvinfo : EIATTR_MAXREG_COUNT
	.align		4
        /*001c*/ 	.byte	0x03, 0x1b
        /*001e*/ 	.short	0x00a8


	//----- nvinfo : EIATTR_NUM_BARRIERS
	.align		4
        /*0020*/ 	.byte	0x02, 0x4c
        /*0022*/ 	.byte	0x01
	.zero		1


	//----- nvinfo : EIATTR_EXTERNS
	.align		4
        /*0024*/ 	.byte	0x04, 0x0f
        /*0026*/ 	.short	(.L_25 - .L_24)


	//   ....[0]....
	.align		4
.L_24:
        /*0028*/ 	.word	index@(__assertfail)


	//----- nvinfo : EIATTR_MERCURY_ISA_VERSION
	.align		4
.L_25:
        /*002c*/ 	.byte	0x03, 0x5f
        /*002e*/ 	.short	0x0101


	//----- nvinfo : EIATTR_INT_WARP_WIDE_INSTR_OFFSETS
	.align		4
        /*0030*/ 	.byte	0x04, 0x31
        /*0032*/ 	.short	(.L_27 - .L_26)


	//   ....[0]....
.L_26:
        /*0034*/ 	.word	0x00000520


	//   ....[1]....
        /*0038*/ 	.word	0x00000540


	//   ....[2]....
        /*003c*/ 	.word	0x000005c0


	//   ....[3]....
        /*0040*/ 	.word	0x000005d0


	//   ....[4]....
        /*0044*/ 	.word	0x000005e0


	//   ....[5]....
        /*0048*/ 	.word	0x00000600


	//   ....[6]....
        /*004c*/ 	.word	0x00000660


	//   ....[7]....
        /*0050*/ 	.word	0x00000680


	//----- nvinfo : EIATTR_COOP_GROUP_MASK_REGIDS
	.align		4
.L_27:
        /*0054*/ 	.byte	0x04, 0x29
        /*0056*/ 	.short	(.L_29 - .L_28)


	//   ....[0]....
.L_28:
        /*0058*/ 	.word	0xffffffff


	//   ....[1]....
        /*005c*/ 	.word	0xffffffff


	//   ....[2]....
        /*0060*/ 	.word	0xffffffff


	//   ....[3]....
        /*0064*/ 	.word	0xffffffff


	//   ....[4]....
        /*0068*/ 	.word	0xffffffff


	//   ....[5]....
        /*006c*/ 	.word	0xffffffff


	//----- nvinfo : EIATTR_COOP_GROUP_INSTR_OFFSETS
	.align		4
.L_29:
        /*0070*/ 	.byte	0x04, 0x28
        /*0072*/ 	.short	(.L_31 - .L_30)


	//   ....[0]....
.L_30:
        /*0074*/ 	.word	0x00000050


	//   ....[1]....
        /*0078*/ 	.word	0x00000080


	//   ....[2]....
        /*007c*/ 	.word	0x00000180


	//   ....[3]....
        /*0080*/ 	.word	0x00000440


	//   ....[4]....
        /*0084*/ 	.word	0x00000480


	//   ....[5]....
        /*0088*/ 	.word	0x000004c0


	//----- nvinfo : EIATTR_REG_RECONFIG
	.align		4
.L_31:
        /*008c*/ 	.byte	0x01, 0x54
	.zero		2


	//----- nvinfo : EIATTR_SYSCALL_OFFSETS
	.align		4
        /*0090*/ 	.byte	0x04, 0x46
        /*0092*/ 	.short	(.L_33 - .L_32)


	//   ....[0]....
.L_32:
        /*0094*/ 	.word	0x00001750


	//----- nvinfo : EIATTR_MBARRIER_INSTR_OFFSETS
	.align		4
.L_33:
        /*0098*/ 	.byte	0x04, 0x39
        /*009a*/ 	.short	(.L_35 - .L_34)


	//   ....[0]....
.L_34:
        /*009c*/ 	.word	0x00000320
        /*00a0*/ 	.word	0x000000ff
        /*00a4*/ 	.word	0x00000000
        /*00a8*/ 	.short	0x0100
        /*00aa*/ 	.byte	0x09
	.zero		1


	//   ....[1]....
        /*00ac*/ 	.word	0x00000330
        /*00b0*/ 	.word	0x000000ff
        /*00b4*/ 	.word	0x00000040
        /*00b8*/ 	.short	0x0100
        /*00ba*/ 	.byte	0x09
	.zero		1


	//   ....[2]....
        /*00bc*/ 	.word	0x00000340
        /*00c0*/ 	.word	0x000000ff
        /*00c4*/ 	.word	0x00000008
        /*00c8*/ 	.short	0x0100
        /*00ca*/ 	.byte	0x09
	.zero		1


	//   ....[3]....
        /*00cc*/ 	.word	0x00000350
        /*00d0*/ 	.word	0x000000ff
        /*00d4*/ 	.word	0x00000048
        /*00d8*/ 	.short	0x0100
        /*00da*/ 	.byte	0x09
	.zero		1


	//   ....[4]....
        /*00dc*/ 	.word	0x00000360
        /*00e0*/ 	.word	0x000000ff
        /*00e4*/ 	.word	0x00000010
        /*00e8*/ 	.short	0x0100
        /*00ea*/ 	.byte	0x09
	.zero		1


	//   ....[5]....
        /*00ec*/ 	.word	0x00000370
        /*00f0*/ 	.word	0x000000ff
        /*00f4*/ 	.word	0x00000050
        /*00f8*/ 	.short	0x0100
        /*00fa*/ 	.byte	0x09
	.zero		1


	//   ....[6]....
        /*00fc*/ 	.word	0x00000380
        /*0100*/ 	.word	0x000000ff
        /*0104*/ 	.word	0x00000018
        /*0108*/ 	.short	0x0100
        /*010a*/ 	.byte	0x09
	.zero		1


	//   ....[7]....
        /*010c*/ 	.word	0x00000390
        /*0110*/ 	.word	0x000000ff
        /*0114*/ 	.word	0x00000058
        /*0118*/ 	.short	0x0100
        /*011a*/ 	.byte	0x09
	.zero		1


	//   ....[8]....
        /*011c*/ 	.word	0x000003a0
        /*0120*/ 	.word	0x000000ff
        /*0124*/ 	.word	0x00000020
        /*0128*/ 	.short	0x0100
        /*012a*/ 	.byte	0x09
	.zero		1


	//   ....[9]....
        /*012c*/ 	.word	0x000003b0
        /*0130*/ 	.word	0x000000ff
        /*0134*/ 	.word	0x00000060
        /*0138*/ 	.short	0x0100
        /*013a*/ 	.byte	0x09
	.zero		1


	//   ....[10]....
        /*013c*/ 	.word	0x000003c0
        /*0140*/ 	.word	0x000000ff
        /*0144*/ 	.word	0x00000028
        /*0148*/ 	.short	0x0100
        /*014a*/ 	.byte	0x09
	.zero		1


	//   ....[11]....
        /*014c*/ 	.word	0x000003d0
        /*0150*/ 	.word	0x000000ff
        /*0154*/ 	.word	0x00000068
        /*0158*/ 	.short	0x0100
        /*015a*/ 	.byte	0x09
	.zero		1


	//   ....[12]....
        /*015c*/ 	.word	0x000003e0
        /*0160*/ 	.word	0x000000ff
        /*0164*/ 	.word	0x00000030
        /*0168*/ 	.short	0x0100
        /*016a*/ 	.byte	0x09
	.zero		1


	//   ....[13]....
        /*016c*/ 	.word	0x000003f0
        /*0170*/ 	.word	0x000000ff
        /*0174*/ 	.word	0x00000070
        /*0178*/ 	.short	0x0100
        /*017a*/ 	.byte	0x09
	.zero		1


	//   ....[14]....
        /*017c*/ 	.word	0x00000400
        /*0180*/ 	.word	0x000000ff
        /*0184*/ 	.word	0x00000038
        /*0188*/ 	.short	0x0100
        /*018a*/ 	.byte	0x09
	.zero		1


	//   ....[15]....
        /*018c*/ 	.word	0x00000410
        /*0190*/ 	.word	0x000000ff
        /*0194*/ 	.word	0x00000078
        /*0198*/ 	.short	0x0100
        /*019a*/ 	.byte	0x09
	.zero		1


	//   ....[16]....
        /*019c*/ 	.word	0x000006a0
        /*01a0*/ 	.word	0x000000ff
        /*01a4*/ 	.word	0x000000b0
        /*01a8*/ 	.short	0x0100
        /*01aa*/ 	.byte	0x09
	.zero		1


	//   ....[17]....
        /*01ac*/ 	.word	0x000006b0
        /*01b0*/ 	.word	0x000000ff
        /*01b4*/ 	.word	0x000000b8
        /*01b8*/ 	.short	0x0100
        /*01ba*/ 	.byte	0x09
	.zero		1


	//   ....[18]....
        /*01bc*/ 	.word	0x000006f0
        /*01c0*/ 	.word	0x000000ff
        /*01c4*/ 	.word	0x00000090
        /*01c8*/ 	.short	0x0100
        /*01ca*/ 	.byte	0x0a
	.zero		1


	//   ....[19]....
        /*01cc*/ 	.word	0x00000710
        /*01d0*/ 	.word	0x000000ff
        /*01d4*/ 	.word	0x00000098
        /*01d8*/ 	.short	0x0100
        /*01da*/ 	.byte	0x0a
	.zero		1


	//   ....[20]....
        /*01dc*/ 	.word	0x00000720
        /*01e0*/ 	.word	0x000000ff
        /*01e4*/ 	.word	0x000000a0
        /*01e8*/ 	.short	0x0100
        /*01ea*/ 	.byte	0x0a
	.zero		1


	//   ....[21]....
        /*01ec*/ 	.word	0x00000730
        /*01f0*/ 	.word	0x000000ff
        /*01f4*/ 	.word	0x000000a8
        /*01f8*/ 	.short	0x0100
        /*01fa*/ 	.byte	0x0a
	.zero		1


	//   ....[22]....
        /*01fc*/ 	.word	0x00001630
        /*0200*/ 	.word	0x0000006b
        /*0204*/ 	.word	0x00000000
        /*0208*/ 	.short	0x010a
        /*020a*/ 	.byte	0x2c
	.zero		1


	//   ....[23]....
        /*020c*/ 	.word	0x000017e0
        /*0210*/ 	.word	0x00000003
        /*0214*/ 	.word	0x00000000
        /*0218*/ 	.short	0x010a
        /*021a*/ 	.byte	0x3f
	.zero		1


	//   ....[24]....
        /*021c*/ 	.word	0x00001840
        /*0220*/ 	.word	0x00000003
        /*0224*/ 	.word	0x00000000
        /*0228*/ 	.short	0x010a
        /*022a*/ 	.byte	0x3f
	.zero		1


	//   ....[25]....
        /*022c*/ 	.word	0x000021a0
        /*0230*/ 	.word	0x000000ff
        /*0234*/ 	.word	0x00000000
        /*0238*/ 	.short	0x010a
        /*023a*/ 	.byte	0x08
	.zero		1


	//   ....[26]....
        /*023c*/ 	.word	0x000021e0
        /*0240*/ 	.word	0x000000ff
        /*0244*/ 	.word	0x00000000
        /*0248*/ 	.short	0x010a
        /*024a*/ 	.byte	0x08
	.zero		1


	//   ....[27]....
        /*024c*/ 	.word	0x00002a50
        /*0250*/ 	.word	0x000000ff
        /*0254*/ 	.word	0x00000000
        /*0258*/ 	.short	0x0101
        /*025a*/ 	.byte	0x08
	.zero		1


	//   ....[28]....
        /*025c*/ 	.word	0x00002b40
        /*0260*/ 	.word	0x0000006c
        /*0264*/ 	.word	0x00000000
        /*0268*/ 	.short	0x0101
        /*026a*/ 	.byte	0x2d
	.zero		1


	//   ....[29]....
        /*026c*/ 	.word	0x00002c00
        /*0270*/ 	.word	0x000000ff
        /*0274*/ 	.word	0x00000000
        /*0278*/ 	.short	0x0101
        /*027a*/ 	.byte	0x04
	.zero		1


	//   ....[30]....
        /*027c*/ 	.word	0x00002cb0
        /*0280*/ 	.word	0x0000006b
        /*0284*/ 	.word	0x00000010
        /*0288*/ 	.short	0x010a
        /*028a*/ 	.byte	0x2c
	.zero		1


	//   ....[31]....
        /*028c*/ 	.word	0x00007d60
        /*0290*/ 	.word	0x0000006e
        /*0294*/ 	.word	0x00000000
        /*0298*/ 	.short	0x0101
        /*029a*/ 	.byte	0x2d
	.zero		1


	//   ....[32]....
        /*029c*/ 	.word	0x00008740
        /*02a0*/ 	.word	0x00000007
        /*02a4*/ 	.word	0x00000040
        /*02a8*/ 	.short	0x010a
        /*02aa*/ 	.byte	0x3f
	.zero		1


	//   ....[33]....
        /*02ac*/ 	.word	0x00008ae0
        /*02b0*/ 	.word	0x00000003
        /*02b4*/ 	.word	0x000000b8
        /*02b8*/ 	.short	0x0101
        /*02ba*/ 	.byte	0x3f
	.zero		1


	//   ....[34]....
        /*02bc*/ 	.word	0x00009250
        /*02c0*/ 	.word	0x00000007
        /*02c4*/ 	.word	0x00000000
        /*02c8*/ 	.short	0x010a
        /*02ca*/ 	.byte	0x3f
	.zero		1


	//   ....[35]....
        /*02cc*/ 	.word	0x000092d0
        /*02d0*/ 	.word	0x00000009
        /*02d4*/ 	.word	0x00000000
        /*02d8*/ 	.short	0x010a
        /*02da*/ 	.byte	0x3f
	.zero		1


	//   ....[36]....
        /*02dc*/ 	.word	0x00009360
        /*02e0*/ 	.word	0x00000006
        /*02e4*/ 	.word	0x00000000
        /*02e8*/ 	.short	0x010a
        /*02ea*/ 	.byte	0x3f
	.zero		1


	//   ....[37]....
        /*02ec*/ 	.word	0x000093f0
        /*02f0*/ 	.word	0x00000009
        /*02f4*/ 	.word	0x00000000
        /*02f8*/ 	.short	0x010a
        /*02fa*/ 	.byte	0x3f
	.zero		1


	//   ....[38]....
        /*02fc*/ 	.word	0x00009480
        /*0300*/ 	.word	0x00000006
        /*0304*/ 	.word	0x00000000
        /*0308*/ 	.short	0x010a
        /*030a*/ 	.byte	0x3f
	.zero		1


	//   ....[39]....
        /*030c*/ 	.word	0x00009510
        /*0310*/ 	.word	0x00000009
        /*0314*/ 	.word	0x00000000
        /*0318*/ 	.short	0x010a
        /*031a*/ 	.byte	0x3f
	.zero		1


	//   ....[40]....
        /*031c*/ 	.word	0x000095a0
        /*0320*/ 	.word	0x00000006
        /*0324*/ 	.word	0x00000000
        /*0328*/ 	.short	0x010a
        /*032a*/ 	.byte	0x3f
	.zero		1


	//   ....[41]....
        /*032c*/ 	.word	0x00009630
        /*0330*/ 	.word	0x00000003
        /*0334*/ 	.word	0x00000000
        /*0338*/ 	.short	0x010a
        /*033a*/ 	.byte	0x3f
	.zero		1


	//   ....[42]....
        /*033c*/ 	.word	0x00009690
        /*0340*/ 	.word	0x0000006d
        /*0344*/ 	.word	0x00000000
        /*0348*/ 	.short	0x010a
        /*034a*/ 	.byte	0x3f
	.zero		1


	//   ....[43]....
        /*034c*/ 	.word	0x000096e0
        /*0350*/ 	.word	0x00000003
        /*0354*/ 	.word	0x00000000
        /*0358*/ 	.short	0x010a
        /*035a*/ 	.byte	0x3f
	.zero		1


	//   ....[44]....
        /*035c*/ 	.word	0x00009740
        /*0360*/ 	.word	0x00000004
        /*0364*/ 	.word	0x00000000
        /*0368*/ 	.short	0x010a
        /*036a*/ 	.byte	0x3f
	.zero		1


	//   ....[45]....
        /*036c*/ 	.word	0x00009790
        /*0370*/ 	.word	0x0000006d
        /*0374*/ 	.word	0x00000010
        /*0378*/ 	.short	0x010a
        /*037a*/ 	.byte	0x3f
	.zero		1


	//   ....[46]....
        /*037c*/ 	.word	0x00009860
        /*0380*/ 	.word	0x00000007
        /*0384*/ 	.word	0x00000040
        /*0388*/ 	.short	0x010a
        /*038a*/ 	.byte	0x3f
	.zero		1


	//   ....[47]....
        /*038c*/ 	.word	0x00009930
        /*0390*/ 	.word	0x00000007
        /*0394*/ 	.word	0x00000000
        /*0398*/ 	.short	0x010a
        /*039a*/ 	.byte	0x3f
	.zero		1


	//   ....[48]....
        /*039c*/ 	.word	0x00009980
        /*03a0*/ 	.word	0x00000009
        /*03a4*/ 	.word	0x00000000
        /*03a8*/ 	.short	0x010a
        /*03aa*/ 	.byte	0x3f
	.zero		1


	//   ....[49]....
        /*03ac*/ 	.word	0x000099d0
        /*03b0*/ 	.word	0x00000006
        /*03b4*/ 	.word	0x00000000
        /*03b8*/ 	.short	0x010a
        /*03ba*/ 	.byte	0x3f
	.zero		1


	//   ....[50]....
        /*03bc*/ 	.word	0x00009a20
        /*03c0*/ 	.word	0x00000009
        /*03c4*/ 	.word	0x00000000
        /*03c8*/ 	.short	0x010a
        /*03ca*/ 	.byte	0x3f
	.zero		1


	//   ....[51]....
        /*03cc*/ 	.word	0x00009a70
        /*03d0*/ 	.word	0x00000006
        /*03d4*/ 	.word	0x00000000
        /*03d8*/ 	.short	0x010a
        /*03da*/ 	.byte	0x3f
	.zero		1


	//   ....[52]....
        /*03dc*/ 	.word	0x00009ac0
        /*03e0*/ 	.word	0x00000009
        /*03e4*/ 	.word	0x00000000
        /*03e8*/ 	.short	0x010a
        /*03ea*/ 	.byte	0x3f
	.zero		1


	//   ....[53]....
        /*03ec*/ 	.word	0x00009b10
        /*03f0*/ 	.word	0x00000006
        /*03f4*/ 	.word	0x00000000
        /*03f8*/ 	.short	0x010a
        /*03fa*/ 	.byte	0x3f
	.zero		1


	//----- nvinfo : EIATTR_NUM_MBARRIERS
	.align		4
.L_35:
        /*03fc*/ 	.byte	0x03, 0x38
        /*03fe*/ 	.short	0x0016


	//----- nvinfo : EIATTR_EXIT_INSTR_OFFSETS
	.align		4
        /*0400*/ 	.byte	0x04, 0x1c
        /*0402*/ 	.short	(.L_37 - .L_36)


	//   ....[0]....
.L_36:
        /*0404*/ 	.word	0x000012f0


	//   ....[1]....
        /*0408*/ 	.word	0x00001350


	//   ....[2]....
        /*040c*/ 	.word	0x00008470


	//   ....[3]....
        /*0410*/ 	.word	0x000084a0


	//   ....[4]....
        /*0414*/ 	.word	0x00009680


	//----- nvinfo : EIATTR_MAX_THREADS
	.align		4
.L_37:
        /*0418*/ 	.byte	0x04, 0x05
        /*041a*/ 	.short	(.L_39 - .L_38)
.L_38:
        /*041c*/ 	.word	0x00000180
        /*0420*/ 	.word	0x00000001
        /*0424*/ 	.word	0x00000001


	//----- nvinfo : EIATTR_CRS_STACK_SIZE
	.align		4
.L_39:
        /*0428*/ 	.byte	0x04, 0x1e
        /*042a*/ 	.short	(.L_41 - .L_40)
.L_40:
        /*042c*/ 	.word	0x00000000


	//----- nvinfo : EIATTR_CBANK_PARAM_SIZE
	.align		4
.L_41:
        /*0430*/ 	.byte	0x03, 0x19
        /*0432*/ 	.short	0x0470


	//----- nvinfo : EIATTR_PARAM_CBANK
	.align		4
        /*0434*/ 	.byte	0x04, 0x0a
        /*0436*/ 	.short	(.L_43 - .L_42)
	.align		4
.L_42:
        /*0438*/ 	.word	index@(.nv.constant0._ZN7cutlass13device_kernelINS_4gemm6kernel13GemmUniversalIN4cute5tupleIJiiiiEEENS1_10collective13CollectiveMmaINS1_34MainloopSm90TmaGmmaWarpSpecializedILi8ENS5_IJNS4_1CILi1EEESB_SB_EEENS1_32KernelTmaWarpSpecializedPingpongEEENS5_IJNSA_ILi64EEENSA_ILi160EEESF_EEENS_10bfloat16_tENS5_IJlSB_lEEESI_SJ_NS4_8TiledMMAINS4_8MMA_AtomIJNS4_4SM904GMMA27MMA_64x32x16_F32BF16BF16_SSILNSN_5MajorE0ELSP_0ELNSN_7ScaleInE1ELSQ_1EEEEEENS4_6LayoutISC_NS5_IJNSA_ILi0EEESU_SU_EEEEENS5_IJNS4_10UnderscoreESX_SX_EEEEENS4_13SM90_TMA_LOADENS4_14ComposedLayoutINS4_7SwizzleILi3ELi4ELi3EEENS4_18smem_ptr_flag_bitsILi16EEENST_INS5_IJNSA_ILi8EEESF_EEENS5_IJSF_SB_EEEEEEEvNS4_8identityES10_S1A_vS1B_EENS_8epilogue10collective6detail29Sm90TmaWarpSpecializedAdapterINS1E_15DefaultEpilogueISI_SJ_SJ_NS1D_6thread17LinearCombinationISI_Li1EffLNS1I_9ScaleType4KindE0ELNS_15FloatRoundStyleE2ESI_EENS1_15EpilogueDefaultEEEEEvvEEEEvNT_6ParamsE)
        /*043c*/ 	.short	0x0210
        /*043e*/ 	.short	0x0470


	//----- nvinfo : EIATTR_SW_WAR
	.align		4
.L_43:
        /*0440*/ 	.byte	0x04, 0x36
        /*0442*/ 	.short	(.L_45 - .L_44)
.L_44:
        /*0444*/ 	.word	0x00000008
.L_45:


//--------------------- .nv.callgraph             --------------------------
	.section	.nv.callgraph,"",@"SHT_CUDA_CALLGRAPH"
	.align	4
	.sectionentsize	8
	.align		4
        /*0000*/ 	.word	0x00000000
	.align		4
        /*0004*/ 	.word	0xffffffff
	.align		4
        /*0008*/ 	.word	index@(_ZN7cutlass13device_kernelINS_4gemm6kernel13GemmUniversalIN4cute5tupleIJiiiiEEENS1_10collective13CollectiveMmaINS1_34MainloopSm90TmaGmmaWarpSpecializedILi8ENS5_IJNS4_1CILi1EEESB_SB_EEENS1_32KernelTmaWarpSpecializedPingpongEEENS5_IJNSA_ILi64EEENSA_ILi160EEESF_EEENS_10bfloat16_tENS5_IJlSB_lEEESI_SJ_NS4_8TiledMMAINS4_8MMA_AtomIJNS4_4SM904GMMA27MMA_64x32x16_F32BF16BF16_SSILNSN_5MajorE0ELSP_0ELNSN_7ScaleInE1ELSQ_1EEEEEENS4_6LayoutISC_NS5_IJNSA_ILi0EEESU_SU_EEEEENS5_IJNS4_10UnderscoreESX_SX_EEEEENS4_13SM90_TMA_LOADENS4_14ComposedLayoutINS4_7SwizzleILi3ELi4ELi3EEENS4_18smem_ptr_flag_bitsILi16EEENST_INS5_IJNSA_ILi8EEESF_EEENS5_IJSF_SB_EEEEEEEvNS4_8identityES10_S1A_vS1B_EENS_8epilogue10collective6detail29Sm90TmaWarpSpecializedAdapterINS1E_15DefaultEpilogueISI_SJ_SJ_NS1D_6thread17LinearCombinationISI_Li1EffLNS1I_9ScaleType4KindE0ELNS_15FloatRoundStyleE2ESI_EENS1_15EpilogueDefaultEEEEEvvEEEEvNT_6ParamsE)
	.align		4
        /*000c*/ 	.word	index@(__assertfail)
	.align		4
        /*0010*/ 	.word	0x00000000
	.align		4
        /*0014*/ 	.word	0xfffffffe
	.align		4
        /*0018*/ 	.word	0x00000000
	.align		4
        /*001c*/ 	.word	0xfffffffd
	.align		4
        /*0020*/ 	.word	0x00000000
	.align		4
        /*0024*/ 	.word	0xfffffffc


//--------------------- .nv.constant4             --------------------------
	.section	.nv.constant4,"a",@progbits
	.align	8
	.align		8
.nv.constant4:
        /*0000*/ 	.dword	__assertfail
	.align		8
        /*0008*/ 	.dword	__unnamed_1
	.align		8
        /*0010*/ 	.dword	_ZN39_INTERNAL_744e2a26_4_k_cu_0bd97d4d_77264cuda3std3__45__cpo5beginE
	.align		8
        /*0018*/ 	.dword	_ZN39_INTERNAL_744e2a26_4_k_cu_0bd97d4d_77264cuda3std3__45__cpo3endE
	.align		8
        /*0020*/ 	.dword	_ZN39_INTERNAL_744e2a26_4_k_cu_0bd97d4d_77264cuda3std3__45__cpo6cbeginE
	.align		8
        /*0028*/ 	.dword	_ZN39_INTERNAL_744e2a26_4_k_cu_0bd97d4d_77264cuda3std3__45__cpo4cendE
	.align		8
        /*0030*/ 	.dword	_ZN39_INTERNAL_744e2a26_4_k_cu_0bd97d4d_77264cuda3std3__441_GLOBAL__N__744e2a26_4_k_cu_0bd97d4d_77266ignoreE
	.align		8
        /*0038*/ 	.dword	_ZN39_INTERNAL_744e2a26_4_k_cu_0bd97d4d_77264cuda3std3__419piecewise_constructE
	.align		8
        /*0040*/ 	.dword	_ZN39_INTERNAL_744e2a26_4_k_cu_0bd97d4d_77264cuda3std3__48in_placeE
	.align		8
        /*0048*/ 	.dword	_ZN39_INTERNAL_744e2a26_4_k_cu_0bd97d4d_77264cuda3std6ranges3__45__cpo4swapE
	.align		8
        /*0050*/ 	.dword	_ZN39_INTERNAL_744e2a26_4_k_cu_0bd97d4d_77264cuda3std6ranges3__45__cpo9iter_moveE
	.align		8
        /*0058*/ 	.dword	_ZN39_INTERNAL_744e2a26_4_k_cu_0bd97d4d_77264cute7productE
	.align		8
        /*0060*/ 	.dword	_ZN39_INTERNAL_744e2a26_4_k_cu_0bd97d4d_77264cute1_E
	.align		8
        /*0068*/ 	.dword	$str$22
	.align		8
        /*0070*/ 	.dword	$str$23


//--------------------- .text._ZN7cutlass13device_kernelINS_4gemm6kernel13GemmUniversalIN4cute5tupleIJiiiiEEENS1_10collective13CollectiveMmaINS1_34MainloopSm90TmaGmmaWarpSpecializedILi8ENS5_IJNS4_1CILi1EEESB_SB_EEENS1_32KernelTmaWarpSpecializedPingpongEEENS5_IJNSA_ILi64EEENSA_ILi160EEESF_EEENS_10bfloat16_tENS5_IJlSB_lEEESI_SJ_NS4_8TiledMMAINS4_8MMA_AtomIJNS4_4SM904GMMA27MMA_64x32x16_F32BF16BF16_SSILNSN_5MajorE0ELSP_0ELNSN_7ScaleInE1ELSQ_1EEEEEENS4_6LayoutISC_NS5_IJNSA_ILi0EEESU_SU_EEEEENS5_IJNS4_10UnderscoreESX_SX_EEEEENS4_13SM90_TMA_LOADENS4_14ComposedLayoutINS4_7SwizzleILi3ELi4ELi3EEENS4_18smem_ptr_flag_bitsILi16EEENST_INS5_IJNSA_ILi8EEESF_EEENS5_IJSF_SB_EEEEEEEvNS4_8identityES10_S1A_vS1B_EENS_8epilogue10collective6detail29Sm90TmaWarpSpecializedAdapterINS1E_15DefaultEpilogueISI_SJ_SJ_NS1D_6thread17LinearCombinationISI_Li1EffLNS1I_9ScaleType4KindE0ELNS_15FloatRoundStyleE2ESI_EENS1_15EpilogueDefaultEEEEEvvEEEEvNT_6ParamsE --------------------------
	.section	.text._ZN7cutlass13device_kernelINS_4gemm6kernel13GemmUniversalIN4cute5tupleIJiiiiEEENS1_10collective13CollectiveMmaINS1_34MainloopSm90TmaGmmaWarpSpecializedILi8ENS5_IJNS4_1CILi1EEESB_SB_EEENS1_32KernelTmaWarpSpecializedPingpongEEENS5_IJNSA_ILi64EEENSA_ILi160EEESF_EEENS_10bfloat16_tENS5_IJlSB_lEEESI_SJ_NS4_8TiledMMAINS4_8MMA_AtomIJNS4_4SM904GMMA27MMA_64x32x16_F32BF16BF16_SSILNSN_5MajorE0ELSP_0ELNSN_7ScaleInE1ELSQ_1EEEEEENS4_6LayoutISC_NS5_IJNSA_ILi0EEESU_SU_EEEEENS5_IJNS4_10UnderscoreESX_SX_EEEEENS4_13SM90_TMA_LOADENS4_14ComposedLayoutINS4_7SwizzleILi3ELi4ELi3EEENS4_18smem_ptr_flag_bitsILi16EEENST_INS5_IJNSA_ILi8EEESF_EEENS5_IJSF_SB_EEEEEEEvNS4_8identityES10_S1A_vS1B_EENS_8epilogue10collective6detail29Sm90TmaWarpSpecializedAdapterINS1E_15DefaultEpilogueISI_SJ_SJ_NS1D_6thread17LinearCombinationISI_Li1EffLNS1I_9ScaleType4KindE0ELNS_15FloatRoundStyleE2ESI_EENS1_15EpilogueDefaultEEEEEvvEEEEvNT_6ParamsE,"ax",@progbits
	.align	128
.text._ZN7cutlass13device_kernelINS_4gemm6kernel13GemmUniversalIN4cute5tupleIJiiiiEEENS1_10collective13CollectiveMmaINS1_34MainloopSm90TmaGmmaWarpSpecializedILi8ENS5_IJNS4_1CILi1EEESB_SB_EEENS1_32KernelTmaWarpSpecializedPingpongEEENS5_IJNSA_ILi64EEENSA_ILi160EEESF_EEENS_10bfloat16_tENS5_IJlSB_lEEESI_SJ_NS4_8TiledMMAINS4_8MMA_AtomIJNS4_4SM904GMMA27MMA_64x32x16_F32BF16BF16_SSILNSN_5MajorE0ELSP_0ELNSN_7ScaleInE1ELSQ_1EEEEEENS4_6LayoutISC_NS5_IJNSA_ILi0EEESU_SU_EEEEENS5_IJNS4_10UnderscoreESX_SX_EEEEENS4_13SM90_TMA_LOADENS4_14ComposedLayoutINS4_7SwizzleILi3ELi4ELi3EEENS4_18smem_ptr_flag_bitsILi16EEENST_INS5_IJNSA_ILi8EEESF_EEENS5_IJSF_SB_EEEEEEEvNS4_8identityES10_S1A_vS1B_EENS_8epilogue10collective6detail29Sm90TmaWarpSpecializedAdapterINS1E_15DefaultEpilogueISI_SJ_SJ_NS1D_6thread17LinearCombinationISI_Li1EffLNS1I_9ScaleType4KindE0ELNS_15FloatRoundStyleE2ESI_EENS1_15EpilogueDefaultEEEEEvvEEEEvNT_6ParamsE:
        .type           _ZN7cutlass13device_kernelINS_4gemm6kernel13GemmUniversalIN4cute5tupleIJiiiiEEENS1_10collective13CollectiveMmaINS1_34MainloopSm90TmaGmmaWarpSpecializedILi8ENS5_IJNS4_1CILi1EEESB_SB_EEENS1_32KernelTmaWarpSpecializedPingpongEEENS5_IJNSA_ILi64EEENSA_ILi160EEESF_EEENS_10bfloat16_tENS5_IJlSB_lEEESI_SJ_NS4_8TiledMMAINS4_8MMA_AtomIJNS4_4SM904GMMA27MMA_64x32x16_F32BF16BF16_SSILNSN_5MajorE0ELSP_0ELNSN_7ScaleInE1ELSQ_1EEEEEENS4_6LayoutISC_NS5_IJNSA_ILi0EEESU_SU_EEEEENS5_IJNS4_10UnderscoreESX_SX_EEEEENS4_13SM90_TMA_LOADENS4_14ComposedLayoutINS4_7SwizzleILi3ELi4ELi3EEENS4_18smem_ptr_flag_bitsILi16EEENST_INS5_IJNSA_ILi8EEESF_EEENS5_IJSF_SB_EEEEEEEvNS4_8identityES10_S1A_vS1B_EENS_8epilogue10collective6detail29Sm90TmaWarpSpecializedAdapterINS1E_15DefaultEpilogueISI_SJ_SJ_NS1D_6thread17LinearCombinationISI_Li1EffLNS1I_9ScaleType4KindE0ELNS_15FloatRoundStyleE2ESI_EENS1_15EpilogueDefaultEEEEEvvEEEEvNT_6ParamsE,@function
        .size           _ZN7cutlass13device_kernelINS_4gemm6kernel13GemmUniversalIN4cute5tupleIJiiiiEEENS1_10collective13CollectiveMmaINS1_34MainloopSm90TmaGmmaWarpSpecializedILi8ENS5_IJNS4_1CILi1EEESB_SB_EEENS1_32KernelTmaWarpSpecializedPingpongEEENS5_IJNSA_ILi64EEENSA_ILi160EEESF_EEENS_10bfloat16_tENS5_IJlSB_lEEESI_SJ_NS4_8TiledMMAINS4_8MMA_AtomIJNS4_4SM904GMMA27MMA_64x32x16_F32BF16BF16_SSILNSN_5MajorE0ELSP_0ELNSN_7ScaleInE1ELSQ_1EEEEEENS4_6LayoutISC_NS5_IJNSA_ILi0EEESU_SU_EEEEENS5_IJNS4_10UnderscoreESX_SX_EEEEENS4_13SM90_TMA_LOADENS4_14ComposedLayoutINS4_7SwizzleILi3ELi4ELi3EEENS4_18smem_ptr_flag_bitsILi16EEENST_INS5_IJNSA_ILi8EEESF_EEENS5_IJSF_SB_EEEEEEEvNS4_8identityES10_S1A_vS1B_EENS_8epilogue10collective6detail29Sm90TmaWarpSpecializedAdapterINS1E_15DefaultEpilogueISI_SJ_SJ_NS1D_6thread17LinearCombinationISI_Li1EffLNS1I_9ScaleType4KindE0ELNS_15FloatRoundStyleE2ESI_EENS1_15EpilogueDefaultEEEEEvvEEEEvNT_6ParamsE,(.L_x_237 - _ZN7cutlass13device_kernelINS_4gemm6kernel13GemmUniversalIN4cute5tupleIJiiiiEEENS1_10collective13CollectiveMmaINS1_34MainloopSm90TmaGmmaWarpSpecializedILi8ENS5_IJNS4_1CILi1EEESB_SB_EEENS1_32KernelTmaWarpSpecializedPingpongEEENS5_IJNSA_ILi64EEENSA_ILi160EEESF_EEENS_10bfloat16_tENS5_IJlSB_lEEESI_SJ_NS4_8TiledMMAINS4_8MMA_AtomIJNS4_4SM904GMMA27MMA_64x32x16_F32BF16BF16_SSILNSN_5MajorE0ELSP_0ELNSN_7ScaleInE1ELSQ_1EEEEEENS4_6LayoutISC_NS5_IJNSA_ILi0EEESU_SU_EEEEENS5_IJNS4_10UnderscoreESX_SX_EEEEENS4_13SM90_TMA_LOADENS4_14ComposedLayoutINS4_7SwizzleILi3ELi4ELi3EEENS4_18smem_ptr_flag_bitsILi16EEENST_INS5_IJNSA_ILi8EEESF_EEENS5_IJSF_SB_EEEEEEEvNS4_8identityES10_S1A_vS1B_EENS_8epilogue10collective6detail29Sm90TmaWarpSpecializedAdapterINS1E_15DefaultEpilogueISI_SJ_SJ_NS1D_6thread17LinearCombinationISI_Li1EffLNS1I_9ScaleType4KindE0ELNS_15FloatRoundStyleE2ESI_EENS1_15EpilogueDefaultEEEEEvvEEEEvNT_6ParamsE)
        .other          _ZN7cutlass13device_kernelINS_4gemm6kernel13GemmUniversalIN4cute5tupleIJiiiiEEENS1_10collective13CollectiveMmaINS1_34MainloopSm90TmaGmmaWarpSpecializedILi8ENS5_IJNS4_1CILi1EEESB_SB_EEENS1_32KernelTmaWarpSpecializedPingpongEEENS5_IJNSA_ILi64EEENSA_ILi160EEESF_EEENS_10bfloat16_tENS5_IJlSB_lEEESI_SJ_NS4_8TiledMMAINS4_8MMA_AtomIJNS4_4SM904GMMA27MMA_64x32x16_F32BF16BF16_SSILNSN_5MajorE0ELSP_0ELNSN_7ScaleInE1ELSQ_1EEEEEENS4_6LayoutISC_NS5_IJNSA_ILi0EEESU_SU_EEEEENS5_IJNS4_10UnderscoreESX_SX_EEEEENS4_13SM90_TMA_LOADENS4_14ComposedLayoutINS4_7SwizzleILi3ELi4ELi3EEENS4_18smem_ptr_flag_bitsILi16EEENST_INS5_IJNSA_ILi8EEESF_EEENS5_IJSF_SB_EEEEEEEvNS4_8identityES10_S1A_vS1B_EENS_8epilogue10collective6detail29Sm90TmaWarpSpecializedAdapterINS1E_15DefaultEpilogueISI_SJ_SJ_NS1D_6thread17LinearCombinationISI_Li1EffLNS1I_9ScaleType4KindE0ELNS_15FloatRoundStyleE2ESI_EENS1_15EpilogueDefaultEEEEEvvEEEEvNT_6ParamsE,@"STO_CUDA_ENTRY STV_DEFAULT"
_ZN7cutlass13device_kernelINS_4gemm6kernel13GemmUniversalIN4cute5tupleIJiiiiEEENS1_10collective13CollectiveMmaINS1_34MainloopSm90TmaGmmaWarpSpecializedILi8ENS5_IJNS4_1CILi1EEESB_SB_EEENS1_32KernelTmaWarpSpecializedPingpongEEENS5_IJNSA_ILi64EEENSA_ILi160EEESF_EEENS_10bfloat16_tENS5_IJlSB_lEEESI_SJ_NS4_8TiledMMAINS4_8MMA_AtomIJNS4_4SM904GMMA27MMA_64x32x16_F32BF16BF16_SSILNSN_5MajorE0ELSP_0ELNSN_7ScaleInE1ELSQ_1EEEEEENS4_6LayoutISC_NS5_IJNSA_ILi0EEESU_SU_EEEEENS5_IJNS4_10UnderscoreESX_SX_EEEEENS4_13SM90_TMA_LOADENS4_14ComposedLayoutINS4_7SwizzleILi3ELi4ELi3EEENS4_18smem_ptr_flag_bitsILi16EEENST_INS5_IJNSA_ILi8EEESF_EEENS5_IJSF_SB_EEEEEEEvNS4_8identityES10_S1A_vS1B_EENS_8epilogue10collective6detail29Sm90TmaWarpSpecializedAdapterINS1E_15DefaultEpilogueISI_SJ_SJ_NS1D_6thread17LinearCombinationISI_Li1EffLNS1I_9ScaleType4KindE0ELNS_15FloatRoundStyleE2ESI_EENS1_15EpilogueDefaultEEEEEvvEEEEvNT_6ParamsE:
[----:B------:R-:W0:Y:S01]  /*0000*/  LDC R1, c[0x0][0x28] ;  /* 0x00000a00ff017b82 */ /* 0x000e220000000800 */
[----:B------:R-:W1:Y:S01]  /*0010*/  S2R R4, SR_TID.X ;  /* 0x0000000000047919 */ /* 0x000e620000002100 */
[----:B------:R-:W-:Y:S01]  /*0020*/  ELECT P0, URZ, PT ;  /* 0x00000000003f782f */ /* 0x000fe20003800000 */
[----:B------:R-:W-:Y:S01]  /*0030*/  BSSY B0, `(.L_x_0) ;  /* 0x0000014000007945 */ /* 0x000fe20003800000 */
[----:B-1----:R-:W-:-:S05]  /*0040*/  SHF.R.U32.HI R0, RZ, 0x5, R4 ;  /* 0x00000005ff007819 */ /* 0x002fca0000011604 */
[----:B------:R-:W1:Y:S02]  /*0050*/  SHFL.IDX PT, R2, R0, RZ, 0x1f ;  /* 0x00001fff00027589 */ /* 0x000e6400000e0000 */
[----:B-1----:R-:W-:Y:S02]  /*0060*/  R2UR UR8, R2 ;  /* 0x00000000020872ca */ /* 0x002fe400000e0000 */
[----:B------:R-:W-:-:S05]  /*0070*/  SHF.R.U32.HI R2, RZ, 0x7, R4 ;  /* 0x00000007ff027819 */ /* 0x000fca0000011604 */
[----:B------:R1:W2:Y:S06]  /*0080*/  SHFL.IDX PT, R3, R2, RZ, 0x1f ;  /* 0x00001fff02037589 */ /* 0x0002ac00000e0000 */
[----:B------:R-:W-:Y:S02]  /*0090*/  USHF.R.S32.HI UR4, URZ, 0x1f, UR8 ;  /* 0x0000001f3f047899 */ /* 0x000fe40008011408 */
[----:B------:R-:W-:Y:S02]  /*00a0*/  ISETP.NE.OR P0, PT, RZ, UR8, !P0 ;  /* 0x00000008ff007c0c */ /* 0x000fe4000c705670 */
[----:B------:R-:W-:-:S04]  /*00b0*/  ULEA.HI UR4, UR4, UR8, URZ, 0x2 ;  /* 0x0000000804047291 */ /* 0x000fc8000f8f103f */
[----:B------:R-:W-:-:S04]  /*00c0*/  ULOP3.LUT UR4, UR4, 0xfffffffc, URZ, 0xc0, !UPT ;  /* 0xfffffffc04047892 */ /* 0x000fc8000f8ec03f */
[----:B------:R-:W-:-:S03]  /*00d0*/  UIADD3 UR8, UR8, -UR4, URZ ;  /* 0x8000000408087290 */ /* 0x000fc6000fffe03f */
[----:B01----:R-:W-:Y:S09]  /*00e0*/  @P0 BRA `(.L_x_1) ;  /* 0x0000000000200947 */ /* 0x003ff20003800000 */
[----:B------:R-:W-:Y:S02]  /*00f0*/  ULDC.64 UR4, c[0x0][0x198] ;  /* 0x0000660000047ab9 */ /* 0x000fe40000000a00 */
[----:B------:R-:W-:Y:S02]  /*0100*/  UIADD3 UR6, UP0, UR4, 0xf0, URZ ;  /* 0x000000f004067890 */ /* 0x000fe4000ff1e03f */
[----:B------:R-:W-:Y:S02]  /*0110*/  UIADD3 UR4, UP1, UR4, 0x1f0, URZ ;  /* 0x000001f004047890 */ /* 0x000fe4000ff3e03f */
[----:B------:R-:W-:Y:S02]  /*0120*/  UIADD3.X UR7, URZ, UR5, URZ, UP0, !UPT ;  /* 0x000000053f077290 */ /* 0x000fe400087fe43f */
[----:B------:R-:W-:-:S07]  /*0130*/  UIADD3.X UR5, URZ, UR5, URZ, UP1, !UPT ;  /* 0x000000053f057290 */ /* 0x000fce0008ffe43f */
[----:B------:R0:W-:Y:S02]  /*0140*/  UTMACCTL.PF [UR6] ;  /* 0x00000000060079b9 */ /* 0x0001e40008040000 */
[----:B------:R0:W-:Y:S02]  /*0150*/  UTMACCTL.PF [UR4] ;  /* 0x00000000040079b9 */ /* 0x0001e40008040000 */
[----:B0-----:R-:W-:Y:S01]  /*0160*/  NOP ;  /* 0x0000000000007918 */ /* 0x001fe20000000000 */
.L_x_1:
[----:B------:R-:W-:Y:S05]  /*0170*/  BSYNC B0 ;  /* 0x0000000000007941 */ /* 0x000fea0003800000 */
.L_x_0:
[----:B------:R-:W0:Y:S01]  /*0180*/  SHFL.IDX PT, R5, R0, RZ, 0x1f ;  /* 0x00001fff00057589 */ /* 0x000e2200000e0000 */
[----:B--2---:R-:W-:Y:S01]  /*0190*/  R2UR UR15, R3 ;  /* 0x00000000030f72ca */ /* 0x004fe200000e0000 */
[----:B------:R-:W-:-:S04]  /*01a0*/  UISETP.NE.AND UP0, UPT, UR8, 0x3, UPT ;  /* 0x000000030800788c */ /* 0x000fc8000bf05270 */
[----:B------:R-:W-:-:S08]  /*01b0*/  UISETP.EQ.OR UP0, UPT, UR8, URZ, !UP0 ;  /* 0x0000003f0800728c */ /* 0x000fd0000c702670 */
[----:B------:R-:W-:Y:S02]  /*01c0*/  UIADD3 UR18, UR15, -0x1, URZ ;  /* 0xffffffff0f127890 */ /* 0x000fe4000fffe03f */
[----:B------:R-:W-:Y:S02]  /*01d0*/  UISETP.EQ.AND UP0, UPT, UR15, URZ, UP0 ;  /* 0x0000003f0f00728c */ /* 0x000fe40008702270 */
[----:B------:R-:W-:Y:S02]  /*01e0*/  UISETP.GE.U32.AND UP1, UPT, UR18, 0x2, UPT ;  /* 0x000000021200788c */ /* 0x000fe4000bf26070 */
[----:B------:R-:W-:Y:S01]  /*01f0*/  USEL UR36, URZ, 0x1, !UP0 ;  /* 0x000000013f247887 */ /* 0x000fe2000c000000 */
[----:B0-----:R-:W-:-:S03]  /*0200*/  ISETP.NE.AND P0, PT, R5, RZ, PT ;  /* 0x000000ff0500720c */ /* 0x001fc60003f05270 */
[----:B------:R-:W-:-:S10]  /*0210*/  USEL UR36, UR36, 0x2, UP1 ;  /* 0x0000000224247887 */ /* 0x000fd40008800000 */
[----:B------:R-:W-:Y:S05]  /*0220*/  @P0 BRA `(.L_x_2) ;  /* 0x0000000000840947 */ /* 0x000fea0003800000 */
[----:B------:R-:W-:Y:S01]  /*0230*/  ELECT P0, URZ, PT ;  /* 0x00000000003f782f */ /* 0x000fe20003800000 */
[----:B------:R-:W-:-:S12]  /*0240*/  BSSY B0, `(.L_x_2) ;  /* 0x000001f000007945 */ /* 0x000fd80003800000 */
[----:B------:R-:W-:Y:S05]  /*0250*/  @!P0 BRA `(.L_x_3) ;  /* 0x0000000000748947 */ /* 0x000fea0003800000 */
[----:B------:R-:W0:Y:S01]  /*0260*/  S2UR UR9, SR_CgaCtaId ;  /* 0x00000000000979c3 */ /* 0x000e220000008800 */
[----:B------:R-:W-:Y:S01]  /*0270*/  UMOV UR4, 0x400 ;  /* 0x0000040000047882 */ /* 0x000fe20000000000 */
[----:B------:R-:W-:Y:S01]  /*0280*/  UMOV UR5, 0x1 ;  /* 0x0000000100057882 */ /* 0x000fe20000000000 */
[----:B------:R-:W-:Y:S02]  /*0290*/  UMOV UR6, 0x80 ;  /* 0x0000008000067882 */ /* 0x000fe40000000000 */
[----:B------:R-:W-:-:S04]  /*02a0*/  UIADD3 UR6, -UR6, 0x100000, URZ ;  /* 0x0010000006067890 */ /* 0x000fc8000fffe13f */
[----:B------:R-:W-:Y:S02]  /*02b0*/  USHF.L.U32 UR7, UR6, 0xb, URZ ;  /* 0x0000000b06077899 */ /* 0x000fe4000800063f */
[----:B------:R-:W-:Y:S02]  /*02c0*/  USHF.L.U32 UR6, UR6, 0x1, URZ ;  /* 0x0000000106067899 */ /* 0x000fe4000800063f */
[----:B0-----:R-:W-:Y:S02]  /*02d0*/  ULEA UR9, UR9, UR4, 0x18 ;  /* 0x0000000409097291 */ /* 0x001fe4000f8ec03f */
[----:B------:R-:W-:-:S04]  /*02e0*/  UIADD3 UR4, -UR5, 0x100000, URZ ;  /* 0x0010000005047890 */ /* 0x000fc8000fffe13f */
[----:B------:R-:W-:Y:S02]  /*02f0*/  USHF.L.U32 UR5, UR4, 0xb, URZ ;  /* 0x0000000b04057899 */ /* 0x000fe4000800063f */
[----:B------:R-:W-:Y:S01]  /*0300*/  USHF.L.U32 UR4, UR4, 0x1, URZ ;  /* 0x0000000104047899 */ /* 0x000fe2000800063f */
[----:B------:R-:W0:Y:S11]  /*0310*/  FENCE.VIEW.ASYNC.S ;  /* 0x00000000000073c6 */ /* 0x000e360000000000 */
[----:B0-----:R0:W1:Y:S01]  /*0320*/  SYNCS.EXCH.64 URZ, [UR9], UR4 ;  /* 0x00000004093f75b2 */ /* 0x0010620008000100 */
[----:B------:R0:W2:Y:S01]  /*0330*/  SYNCS.EXCH.64 URZ, [UR9+0x40], UR6 ;  /* 0x00004006093f75b2 */ /* 0x0000a20008000100 */
[----:B------:R0:W3:Y:S01]  /*0340*/  SYNCS.EXCH.64 URZ, [UR9+0x8], UR4 ;  /* 0x00000804093f75b2 */ /* 0x0000e20008000100 */
[----:B------:R0:W4:Y:S01]  /*0350*/  SYNCS.EXCH.64 URZ, [UR9+0x48], UR6 ;  /* 0x00004806093f75b2 */ /* 0x0001220008000100 */
[----:B------:R0:W0:Y:S01]  /*0360*/  SYNCS.EXCH.64 URZ, [UR9+0x10], UR4 ;  /* 0x00001004093f75b2 */ /* 0x0000220008000100 */
        /* <DEDUP_REMOVED lines=11> */
[----:B------:R-:W-:Y:S01]  /*0420*/  NOP ;  /* 0x0000000000007918 */ /* 0x000fe20000000000 */
.L_x_3:
[----:B0-----:R-:W-:Y:S05]  /*0430*/  BSYNC B0 ;  /* 0x0000000000007941 */ /* 0x001fea0003800000 */
.L_x_2:
[----:B------:R-:W0:Y:S01]  /*0440*/  SHFL.IDX PT, R5, R0, RZ, 0x1f ;  /* 0x00001fff00057589 */ /* 0x000e2200000e0000 */
[----:B------:R-:W-:Y:S01]  /*0450*/  ELECT P0, URZ, PT ;  /* 0x00000000003f782f */ /* 0x000fe20003800000 */
[----:B------:R-:W-:Y:S01]  /*0460*/  NOP ;  /* 0x0000000000007918 */ /* 0x000fe20000000000 */
[----:B------:R-:W-:Y:S01]  /*0470*/  ELECT P1, URZ, PT ;  /* 0x00000000003f782f */ /* 0x000fe20003820000 */
[----:B------:R-:W5:Y:S01]  /*0480*/  SHFL.IDX PT, R3, R0, RZ, 0x1f ;  /* 0x00001fff00037589 */ /* 0x000f6200000e0000 */
[----:B------:R-:W-:Y:S01]  /*0490*/  UMOV UR4, 0x20 ;  /* 0x0000002000047882 */ /* 0x000fe20000000000 */
[----:B------:R-:W-:Y:S01]  /*04a0*/  UMOV UR12, 0x80 ;  /* 0x00000080000c7882 */ /* 0x000fe20000000000 */
[----:B------:R-:W-:Y:S01]  /*04b0*/  NOP ;  /* 0x0000000000007918 */ /* 0x000fe20000000000 */
[----:B------:R0:W1:Y:S01]  /*04c0*/  SHFL.IDX PT, R0, R2, RZ, 0x1f ;  /* 0x00001fff02007589 */ /* 0x00006200000e0000 */
[----:B------:R-:W-:Y:S01]  /*04d0*/  ULDC.64 UR50, c[0x0][0x208] ;  /* 0x0000820000327ab9 */ /* 0x000fe20000000a00 */
[----:B0-----:R-:W-:-:S02]  /*04e0*/  ISETP.NE.OR P0, PT, R5, RZ, !P0 ;  /* 0x000000ff0500720c */ /* 0x001fc40004705670 */
[----:B-----5:R-:W-:Y:S02]  /*04f0*/  ISETP.NE.OR P1, PT, R3, RZ, !P1 ;  /* 0x000000ff0300720c */ /* 0x020fe40004f25670 */
[----:B------:R-:W-:-:S04]  /*0500*/  SHF.R.S32.HI R3, RZ, 0x1f, R4 ;  /* 0x0000001fff037819 */ /* 0x000fc80000011404 */
[----:B------:R-:W-:-:S05]  /*0510*/  LEA.HI R3, R3, R4, RZ, 0x7 ;  /* 0x0000000403037211 */ /* 0x000fca00078f38ff */
[----:B------:R-:W-:Y:S01]  /*0520*/  VOTEU.ALL UP0, P0 ;  /* 0x00000000003f7886 */ /* 0x000fe20000000000 */
[----:B------:R-:W-:Y:S01]  /*0530*/  LOP3.LUT R3, R3, 0xffffff80, RZ, 0xc0, !PT ;  /* 0xffffff8003037812 */ /* 0x000fe200078ec0ff */
[----:B------:R-:W-:-:S03]  /*0540*/  VOTEU.ALL UP1, P1 ;  /* 0x00000000003f7886 */ /* 0x000fc60000820000 */
[----:B------:R-:W0:Y:S01]  /*0550*/  @!UP0 S2UR UR7, SR_CgaCtaId ;  /* 0x00000000000789c3 */ /* 0x000e220000008800 */
[----:B------:R-:W-:Y:S01]  /*0560*/  @!UP0 UMOV UR6, 0x400 ;  /* 0x0000040000068882 */ /* 0x000fe20000000000 */
[----:B------:R-:W-:-:S04]  /*0570*/  @!UP0 UIADD3 UR4, -UR4, 0x100000, URZ ;  /* 0x0010000004048890 */ /* 0x000fc8000fffe13f */
[----:B------:R-:W-:Y:S02]  /*0580*/  @!UP0 USHF.L.U32 UR5, UR4, 0xb, URZ ;  /* 0x0000000b04058899 */ /* 0x000fe4000800063f */
[----:B------:R-:W-:Y:S01]  /*0590*/  @!UP0 USHF.L.U32 UR4, UR4, 0x1, URZ ;  /* 0x0000000104048899 */ /* 0x000fe2000800063f */
[----:B------:R-:W-:Y:S01]  /*05a0*/  IMAD.IADD R3, R4, 0x1, -R3 ;  /* 0x0000000104037824 */ /* 0x000fe200078e0a03 */
[----:B------:R-:W-:Y:S01]  /*05b0*/  @!UP1 UMOV UR10, 0x400 ;  /* 0x00000400000a9882 */ /* 0x000fe20000000000 */
[----:B------:R-:W-:Y:S01]  /*05c0*/  VOTEU.ALL UP2, P1 ;  /* 0x00000000003f7886 */ /* 0x000fe20000840000 */
[----:B------:R-:W-:Y:S01]  /*05d0*/  VOTEU.ALL UP3, P1 ;  /* 0x00000000003f7886 */ /* 0x000fe20000860000 */
[----:B------:R-:W-:Y:S01]  /*05e0*/  VOTEU.ALL UP4, P1 ;  /* 0x00000000003f7886 */ /* 0x000fe20000880000 */
[----:B------:R-:W5:Y:S01]  /*05f0*/  @!UP1 S2UR UR11, SR_CgaCtaId ;  /* 0x00000000000b99c3 */ /* 0x000f620000008800 */
[----:B------:R-:W-:Y:S01]  /*0600*/  VOTEU.ALL UP5, P1 ;  /* 0x00000000003f7886 */ /* 0x000fe200008a0000 */
[----:B------:R-:W-:Y:S01]  /*0610*/  ISETP.NE.AND P1, PT, RZ, UR15, PT ;  /* 0x0000000fff007c0c */ /* 0x000fe2000bf25270 */
[----:B0-----:R-:W-:-:S02]  /*0620*/  @!UP0 ULEA UR9, UR7, UR6, 0x18 ;  /* 0x0000000607098291 */ /* 0x001fc4000f8ec03f */
[----:B------:R-:W-:-:S04]  /*0630*/  @!UP1 UIADD3 UR6, -UR12, 0x100000, URZ ;  /* 0x001000000c069890 */ /* 0x000fc8000fffe13f */
[----:B------:R-:W-:Y:S02]  /*0640*/  @!UP1 USHF.L.U32 UR7, UR6, 0xb, URZ ;  /* 0x0000000b06079899 */ /* 0x000fe4000800063f */
[----:B------:R-:W-:Y:S01]  /*0650*/  @!UP1 USHF.L.U32 UR6, UR6, 0x1, URZ ;  /* 0x0000000106069899 */ /* 0x000fe2000800063f */
[----:B------:R-:W-:Y:S01]  /*0660*/  VOTEU.ALL UP0, P0 ;  /* 0x00000000003f7886 */ /* 0x000fe20000000000 */
[----:B-----5:R-:W-:Y:S01]  /*0670*/  @!UP1 ULEA UR10, UR11, UR10, 0x18 ;  /* 0x0000000a0b0a9291 */ /* 0x020fe2000f8ec03f */
[----:B------:R-:W-:Y:S01]  /*0680*/  VOTEU.ALL UP1, P0 ;  /* 0x00000000003f7886 */ /* 0x000fe20000020000 */
[----:B------:R-:W0:Y:S02]  /*0690*/  FENCE.VIEW.ASYNC.S ;  /* 0x00000000000073c6 */ /* 0x000e240000000000 */
[----:B0-----:R-:W1:Y:S02]  /*06a0*/  @!UP0 SYNCS.EXCH.64 URZ, [UR9+0xb0], UR4 ;  /* 0x0000b004093f85b2 */ /* 0x001e640008000100 */
[----:B------:R0:W1:Y:S01]  /*06b0*/  @!UP1 SYNCS.EXCH.64 URZ, [UR9+0xb8], UR4 ;  /* 0x0000b804093f95b2 */ /* 0x0000620008000100 */
[----:B------:R-:W-:Y:S01]  /*06c0*/  NOP ;  /* 0x0000000000007918 */ /* 0x000fe20000000000 */
[----:B0-----:R-:W-:-:S02]  /*06d0*/  ULDC.64 UR4, c[0x0][0x598] ;  /* 0x0001660000047ab9 */ /* 0x001fc40000000a00 */
[----:B------:R-:W-:Y:S02]  /*06e0*/  ISETP.NE.U32.AND P0, PT, RZ, UR4, PT ;  /* 0x00000004ff007c0c */ /* 0x000fe4000bf05070 */
[----:B------:R0:W1:Y:S02]  /*06f0*/  @!UP2 SYNCS.EXCH.64 URZ, [UR10+0x90], UR6 ;  /* 0x000090060a3fa5b2 */ /* 0x0000640008000100 */
[----:B------:R-:W-:Y:S01]  /*0700*/  ISETP.NE.AND.EX P0, PT, RZ, UR5, PT, P0 ;  /* 0x00000005ff007c0c */ /* 0x000fe2000bf05300 */
[----:B------:R0:W1:Y:S01]  /*0710*/  @!UP3 SYNCS.EXCH.64 URZ, [UR10+0x98], UR6 ;  /* 0x000098060a3fb5b2 */ /* 0x0000620008000100 */
[----:B------:R0:W1:Y:S01]  /*0720*/  @!UP4 SYNCS.EXCH.64 URZ, [UR10+0xa0], UR6 ;  /* 0x0000a0060a3fc5b2 */ /* 0x0000620008000100 */
[----:B------:R0:W1:Y:S01]  /*0730*/  @!UP5 SYNCS.EXCH.64 URZ, [UR10+0xa8], UR6 ;  /* 0x0000a8060a3fd5b2 */ /* 0x0000620008000100 */
[----:B------:R-:W-:Y:S01]  /*0740*/  NOP ;  /* 0x0000000000007918 */ /* 0x000fe20000000000 */
[----:B-1234-:R-:W-:Y:S08]  /*0750*/  BAR.SYNC.DEFER_BLOCKING 0x0 ;  /* 0x0000000000007b1d */ /* 0x01eff00000010000 */
[----:B0-----:R-:W-:Y:S05]  /*0760*/  @!P0 BRA `(.L_x_4) ;  /* 0x00000000001c8947 */ /* 0x001fea0003800000 */
[----:B------:R-:W0:Y:S02]  /*0770*/  LDC.64 R6, c[0x0][0x598] ;  /* 0x00016600ff067b82 */ /* 0x000e240000000a00 */
[----:B0-----:R-:W2:Y:S02]  /*0780*/  LDG.E.64 R6, desc[UR50][R6.64] ;  /* 0x0000003206067981 */ /* 0x001ea4000c1e1b00 */
[----:B--2---:R-:W-:-:S04]  /*0790*/  ISETP.NE.U32.AND P0, PT, R6, RZ, PT ;  /* 0x000000ff0600720c */ /* 0x004fc80003f05070 */
[----:B------:R-:W-:-:S13]  /*07a0*/  ISETP.NE.AND.EX P0, PT, R7, RZ, PT, P0 ;  /* 0x000000ff0700720c */ /* 0x000fda0003f05300 */
[----:B------:R-:W-:Y:S05]  /*07b0*/  @!P0 BRA `(.L_x_4) ;  /* 0x0000000000088947 */ /* 0x000fea0003800000 */
[----:B------:R1:W5:Y:S01]  /*07c0*/  LD.E R22, desc[UR50][R6.64] ;  /* 0x0000003206167980 */ /* 0x000362000c101900 */
[----:B------:R-:W-:Y:S05]  /*07d0*/  BRA `(.L_x_5) ;  /* 0x0000000000247947 */ /* 0x000fea0003800000 */
.L_x_4:
[----:B------:R-:W-:Y:S02]  /*07e0*/  ULDC.64 UR4, c[0x0][0x588] ;  /* 0x0001620000047ab9 */ /* 0x000fe40000000a00 */
[----:B------:R-:W-:-:S04]  /*07f0*/  ISETP.NE.U32.AND P0, PT, RZ, UR4, PT ;  /* 0x00000004ff007c0c */ /* 0x000fc8000bf05070 */
[----:B------:R-:W-:-:S13]  /*0800*/  ISETP.NE.AND.EX P0, PT, RZ, UR5, PT, P0 ;  /* 0x00000005ff007c0c */ /* 0x000fda000bf05300 */
[----:B------:R-:W-:Y:S05]  /*0810*/  @!P0 BRA `(.L_x_6) ;  /* 0x00000000000c8947 */ /* 0x000fea0003800000 */
[----:B------:R-:W0:Y:S02]  /*0820*/  LDC.64 R22, c[0x0][0x588] ;  /* 0x00016200ff167b82 */ /* 0x000e240000000a00 */
[----:B0-----:R0:W5:Y:S01]  /*0830*/  LDG.E R22, desc[UR50][R22.64] ;  /* 0x0000003216167981 */ /* 0x001162000c1e1900 */
[----:B------:R-:W-:Y:S05]  /*0840*/  BRA `(.L_x_5) ;  /* 0x0000000000087947 */ /* 0x000fea0003800000 */
.L_x_6:
[----:B------:R-:W-:Y:S02]  /*0850*/  ULDC UR4, c[0x0][0x580] ;  /* 0x0001600000047ab9 */ /* 0x000fe40000000800 */
[----:B------:R-:W-:-:S07]  /*0860*/  IMAD.U32 R22, RZ, RZ, UR4 ;  /* 0x00000004ff167e24 */ /* 0x000fce000f8e00ff */
.L_x_5:
[----:B------:R-:W-:Y:S02]  /*0870*/  ULDC.64 UR4, c[0x0][0x5a0] ;  /* 0x0001680000047ab9 */ /* 0x000fe40000000a00 */
[----:B------:R-:W-:-:S04]  /*0880*/  ISETP.NE.U32.AND P0, PT, RZ, UR4, PT ;  /* 0x00000004ff007c0c */ /* 0x000fc8000bf05070 */
[----:B------:R-:W-:-:S13]  /*0890*/  ISETP.NE.AND.EX P0, PT, RZ, UR5, PT, P0 ;  /* 0x00000005ff007c0c */ /* 0x000fda000bf05300 */
[----:B------:R-:W-:Y:S05]  /*08a0*/  @!P0 BRA `(.L_x_7) ;  /* 0x00000000001c8947 */ /* 0x000fea0003800000 */
[----:B-1----:R-:W1:Y:S02]  /*08b0*/  LDC.64 R6, c[0x0][0x5a0] ;  /* 0x00016800ff067b82 */ /* 0x002e640000000a00 */
[----:B-1----:R-:W2:Y:S02]  /*08c0*/  LDG.E.64 R6, desc[UR50][R6.64] ;  /* 0x0000003206067981 */ /* 0x002ea4000c1e1b00 */
[----:B--2---:R-:W-:-:S04]  /*08d0*/  ISETP.NE.U32.AND P0, PT, R6, RZ, PT ;  /* 0x000000ff0600720c */ /* 0x004fc80003f05070 */
[----:B------:R-:W-:-:S13]  /*08e0*/  ISETP.NE.AND.EX P0, PT, R7, RZ, PT, P0 ;  /* 0x000000ff0700720c */ /* 0x000fda0003f05300 */
[----:B------:R-:W-:Y:S05]  /*08f0*/  @!P0 BRA `(.L_x_7) ;  /* 0x0000000000088947 */ /* 0x000fea0003800000 */
[----:B0-----:R2:W5:Y:S01]  /*0900*/  LD.E R23, desc[UR50][R6.64] ;  /* 0x0000003206177980 */ /* 0x001562000c101900 */
[----:B------:R-:W-:Y:S05]  /*0910*/  BRA `(.L_x_8) ;  /* 0x0000000000247947 */ /* 0x000fea0003800000 */
.L_x_7:
[----:B------:R-:W-:Y:S02]  /*0920*/  ULDC.64 UR4, c[0x0][0x590] ;  /* 0x0001640000047ab9 */ /* 0x000fe40000000a00 */
[----:B------:R-:W-:-:S04]  /*0930*/  ISETP.NE.U32.AND P0, PT, RZ, UR4, PT ;  /* 0x00000004ff007c0c */ /* 0x000fc8000bf05070 */
[----:B------:R-:W-:-:S13]  /*0940*/  ISETP.NE.AND.EX P0, PT, RZ, UR5, PT, P0 ;  /* 0x00000005ff007c0c */ /* 0x000fda000bf05300 */
[----:B------:R-:W-:Y:S05]  /*0950*/  @!P0 BRA `(.L_x_9) ;  /* 0x00000000000c8947 */ /* 0x000fea0003800000 */
[----:B-1----:R-:W0:Y:S02]  /*0960*/  LDC.64 R6, c[0x0][0x590] ;  /* 0x00016400ff067b82 */ /* 0x002e240000000a00 */
[----:B0-----:R0:W5:Y:S01]  /*0970*/  LDG.E R23, desc[UR50][R6.64] ;  /* 0x0000003206177981 */ /* 0x001162000c1e1900 */
[----:B------:R-:W-:Y:S05]  /*0980*/  BRA `(.L_x_8) ;  /* 0x0000000000087947 */ /* 0x000fea0003800000 */
.L_x_9:
[----:B------:R-:W-:Y:S02]  /*0990*/  ULDC UR4, c[0x0][0x584] ;  /* 0x0001610000047ab9 */ /* 0x000fe40000000800 */
[----:B0-----:R-:W-:-:S07]  /*09a0*/  IMAD.U32 R23, RZ, RZ, UR4 ;  /* 0x00000004ff177e24 */ /* 0x001fce000f8e00ff */
.L_x_8:
[----:B------:R-:W3:Y:S01]  /*09b0*/  S2UR UR10, SR_CTAID.Y ;  /* 0x00000000000a79c3 */ /* 0x000ee20000002600 */
[----:B------:R-:W-:Y:S01]  /*09c0*/  ULDC UR5, c[0x0][0x65c] ;  /* 0x0001970000057ab9 */ /* 0x000fe20000000800 */
[----:B------:R-:W-:Y:S01]  /*09d0*/  UISETP.NE.AND UP0, UPT, UR15, 0x2, UPT ;  /* 0x000000020f00788c */ /* 0x000fe2000bf05270 */
[----:B------:R-:W-:Y:S01]  /*09e0*/  PRMT R5, RZ, 0x7610, R5 ;  /* 0x00007610ff057816 */ /* 0x000fe20000000005 */
[----:B------:R-:W-:Y:S01]  /*09f0*/  UISETP.NE.AND UP2, UPT, UR5, 0x1, UPT ;  /* 0x000000010500788c */ /* 0x000fe2000bf45270 */
[----:B------:R-:W-:Y:S02]  /*0a00*/  IMAD.MOV.U32 R18, RZ, RZ, -0x1 ;  /* 0xffffffffff127424 */ /* 0x000fe400078e00ff */
[----:B------:R-:W-:Y:S01]  /*0a10*/  IMAD.MOV.U32 R19, RZ, RZ, -0x1 ;  /* 0xffffffffff137424 */ /* 0x000fe200078e00ff */
[----:B------:R-:W4:Y:S01]  /*0a20*/  S2UR UR4, SR_CTAID.X ;  /* 0x00000000000479c3 */ /* 0x000f220000002500 */
[----:B------:R-:W-:-:S06]  /*0a30*/  UP2UR UR38, UPR, URZ, 0x4 ;  /* 0x000000043f267883 */ /* 0x000fcc0008000000 */
[----:B------:R-:W-:Y:S01]  /*0a40*/  @UP2 ULDC UR12, c[0x0][0x10] ;  /* 0x00000400000c2ab9 */ /* 0x000fe20000000800 */
[----:B------:R-:W-:Y:S01]  /*0a50*/  @UP2 UMOV UR7, URZ ;  /* 0x0000003f00072c82 */ /* 0x000fe20008000000 */
[----:B------:R-:W-:Y:S01]  /*0a60*/  @UP2 UMOV UR5, URZ ;  /* 0x0000003f00052c82 */ /* 0x000fe20008000000 */
[----:B012---:R-:W0:Y:S01]  /*0a70*/  LDC.64 R6, c[0x0][0x650] ;  /* 0x00019400ff067b82 */ /* 0x007e220000000a00 */
[----:B---3--:R-:W-:Y:S02]  /*0a80*/  @UP2 UMOV UR9, UR10 ;  /* 0x0000000a00092c82 */ /* 0x008fe40008000000 */
[----:B------:R-:W-:Y:S01]  /*0a90*/  @UP2 UMOV UR6, UR9 ;  /* 0x0000000900062c82 */ /* 0x000fe20008000000 */
[----:B------:R-:W-:Y:S01]  /*0aa0*/  @!UP2 UMOV UR9, UR10 ;  /* 0x0000000a0009ac82 */ /* 0x000fe20008000000 */
[----:B----4-:R-:W-:-:S03]  /*0ab0*/  @UP2 UIMAD.WIDE.U32 UR12, UR4, UR12, UR6 ;  /* 0x0000000c040c22a5 */ /* 0x010fc6000f8e0006 */
[----:B------:R-:W-:Y:S01]  /*0ac0*/  @!UP2 ULDC UR6, c[0x0][0xc] ;  /* 0x000003000006aab9 */ /* 0x000fe20000000800 */
[----:B------:R-:W-:Y:S01]  /*0ad0*/  @UP2 UIADD3 UR14, UR13, UR5, URZ ;  /* 0x000000050d0e2290 */ /* 0x000fe2000fffe03f */
[----:B------:R-:W-:Y:S02]  /*0ae0*/  ULDC UR10, c[0x0][0xc] ;  /* 0x00000300000a7ab9 */ /* 0x000fe40000000800 */
[----:B------:R-:W-:Y:S01]  /*0af0*/  UMOV UR5, URZ ;  /* 0x0000003f00057c82 */ /* 0x000fe20008000000 */
[----:B------:R-:W-:Y:S01]  /*0b00*/  ULDC UR11, c[0x0][0x10] ;  /* 0x00000400000b7ab9 */ /* 0x000fe20000000800 */
[----:B------:R-:W-:Y:S02]  /*0b10*/  @!UP2 UIMAD.WIDE.U32 UR6, UR6, UR9, UR4 ;  /* 0x000000090606a2a5 */ /* 0x000fe4000f8e0004 */
[----:B------:R-:W-:Y:S01]  /*0b20*/  UIMAD.WIDE.U32 UR10, UR10, UR11, URZ ;  /* 0x0000000b0a0a72a5 */ /* 0x000fe2000f8e003f */
[----:B------:R-:W-:-:S03]  /*0b30*/  ULDC UR13, c[0x0][0x14] ;  /* 0x00000500000d7ab9 */ /* 0x000fc60000000800 */
[----:B------:R-:W-:Y:S02]  /*0b40*/  UIMAD.WIDE.U32 UR48, UR10, UR13, URZ ;  /* 0x0000000d0a3072a5 */ /* 0x000fe4000f8e003f */
[----:B------:R-:W-:Y:S01]  /*0b50*/  UIMAD UR37, UR11, UR13, URZ ;  /* 0x0000000d0b2572a4 */ /* 0x000fe2000f8e023f */
[----:B------:R-:W-:Y:S01]  /*0b60*/  @!UP2 UMOV UR12, UR6 ;  /* 0x00000006000cac82 */ /* 0x000fe20008000000 */
[----:B------:R-:W-:Y:S02]  /*0b70*/  @!UP2 UMOV UR14, UR7 ;  /* 0x00000007000eac82 */ /* 0x000fe40008000000 */
[----:B------:R-:W-:Y:S02]  /*0b80*/  UIADD3 UR37, UR49, UR37, URZ ;  /* 0x0000002531257290 */ /* 0x000fe4000fffe03f */
[----:B------:R-:W-:-:S04]  /*0b90*/  UIADD3 UR6, UP1, UR12, UR48, URZ ;  /* 0x000000300c067290 */ /* 0x000fc8000ff3e03f */
[----:B------:R-:W-:Y:S02]  /*0ba0*/  UIADD3.X UR7, UR14, UR37, URZ, UP1, !UPT ;  /* 0x000000250e077290 */ /* 0x000fe40008ffe43f */
[----:B------:R-:W-:Y:S02]  /*0bb0*/  USEL UR6, UR6, UR12, !UP0 ;  /* 0x0000000c06067287 */ /* 0x000fe4000c000000 */
[----:B------:R-:W-:-:S04]  /*0bc0*/  USEL UR7, UR7, UR14, !UP0 ;  /* 0x0000000e07077287 */ /* 0x000fc8000c000000 */
[----:B0-----:R-:W-:Y:S01]  /*0bd0*/  ISETP.LE.U32.AND P0, PT, R6, UR6, PT ;  /* 0x0000000606007c0c */ /* 0x001fe2000bf03070 */
[----:B------:R-:W-:Y:S02]  /*0be0*/  IMAD.U32 R16, RZ, RZ, UR6 ;  /* 0x00000006ff107e24 */ /* 0x000fe4000f8e00ff */
[----:B------:R-:W-:Y:S02]  /*0bf0*/  IMAD.U32 R2, RZ, RZ, UR7 ;  /* 0x00000007ff027e24 */ /* 0x000fe4000f8e00ff */
[----:B------:R-:W-:-:S03]  /*0c00*/  IMAD.U32 R17, RZ, RZ, UR7 ;  /* 0x00000007ff117e24 */ /* 0x000fc6000f8e00ff */
[----:B------:R-:W-:Y:S01]  /*0c10*/  ISETP.GE.U32.AND.EX P0, PT, R2, R7, PT, P0 ;  /* 0x000000070200720c */ /* 0x000fe20003f06100 */
[----:B------:R-:W-:-:S12]  /*0c20*/  IMAD.MOV.U32 R2, RZ, RZ, -0x1 ;  /* 0xffffffffff027424 */ /* 0x000fd800078e00ff */
[----:B------:R-:W-:Y:S05]  /*0c30*/  @P0 BRA `(.L_x_10) ;  /* 0x00000004008c0947 */ /* 0x000fea0003800000 */
[----:B------:R-:W-:Y:S01]  /*0c40*/  I2FP.F32.U32 R2, UR4 ;  /* 0x0000000400027c45 */ /* 0x000fe20008201000 */
[----:B------:R-:W-:Y:S01]  /*0c50*/  ULDC.64 UR16, c[0x0][0x628] ;  /* 0x00018a0000107ab9 */ /* 0x000fe20000000a00 */
[----:B------:R-:W-:Y:S01]  /*0c60*/  ULDC UR6, c[0x0][0x150] ;  /* 0x0000540000067ab9 */ /* 0x000fe20000000800 */
[----:B------:R-:W-:Y:S01]  /*0c70*/  ISETP.NE.U32.AND P0, PT, RZ, UR16, PT ;  /* 0x00000010ff007c0c */ /* 0x000fe2000bf05070 */
[----:B------:R-:W-:Y:S01]  /*0c80*/  ULDC UR15, c[0x0][0x630] ;  /* 0x00018c00000f7ab9 */ /* 0x000fe20000000800 */
[----:B------:R-:W-:Y:S01]  /*0c90*/  FMUL R2, R2, UR6 ;  /* 0x0000000602027c20 */ /* 0x000fe20008400000 */
[----:B------:R-:W-:Y:S01]  /*0ca0*/  R2UR UR19, R16 ;  /* 0x00000000101372ca */ /* 0x000fe200000e0000 */
[----:B------:R-:W-:Y:S01]  /*0cb0*/  ULDC UR21, c[0x0][0x154] ;  /* 0x0000550000157ab9 */ /* 0x000fe20000000800 */
[----:B------:R-:W-:Y:S01]  /*0cc0*/  ISETP.NE.AND.EX P0, PT, RZ, UR17, PT, P0 ;  /* 0x00000011ff007c0c */ /* 0x000fe2000bf05300 */
[----:B------:R0:W1:Y:S01]  /*0cd0*/  F2I.U32.TRUNC.NTZ R5, R2 ;  /* 0x0000000200057305 */ /* 0x000062000020f000 */
[----:B------:R-:W-:-:S02]  /*0ce0*/  R2UR UR20, R17 ;  /* 0x00000000111472ca */ /* 0x000fc400000e0000 */
[----:B------:R-:W-:Y:S02]  /*0cf0*/  R2UR UR6, R16 ;  /* 0x00000000100672ca */ /* 0x000fe400000e0000 */
[----:B------:R-:W-:-:S07]  /*0d00*/  R2UR UR7, R17 ;  /* 0x00000000110772ca */ /* 0x000fce00000e0000 */
[----:B0-----:R-:W-:Y:S08]  /*0d10*/  @!P0 BRA `(.L_x_11) ;  /* 0x0000000000308947 */ /* 0x001ff00003800000 */
[----:B------:R-:W-:Y:S01]  /*0d20*/  R2UR UR6, R16 ;  /* 0x00000000100672ca */ /* 0x000fe200000e0000 */
[----:B------:R-:W-:Y:S01]  /*0d30*/  ULDC UR12, c[0x0][0x634] ;  /* 0x00018d00000c7ab9 */ /* 0x000fe20000000800 */
[----:B------:R-:W-:-:S11]  /*0d40*/  R2UR UR14, R17 ;  /* 0x00000000110e72ca */ /* 0x000fd600000e0000 */
[----:B------:R-:W-:-:S04]  /*0d50*/  UIADD3 UR12, UP1, UR6, UR12, URZ ;  /* 0x0000000c060c7290 */ /* 0x000fc8000ff3e03f */
[----:B------:R-:W-:-:S04]  /*0d60*/  UIADD3.X UR14, URZ, UR14, URZ, UP1, !UPT ;  /* 0x0000000e3f0e7290 */ /* 0x000fc80008ffe43f */
[----:B------:R-:W-:-:S04]  /*0d70*/  UIMAD.WIDE.U32 UR6, UR14, UR16, URZ ;  /* 0x000000100e0672a5 */ /* 0x000fc8000f8e003f */
[----:B------:R-:W-:Y:S02]  /*0d80*/  UIMAD.WIDE.U32 UR10, UP1, UR12, UR17, UR6 ;  /* 0x000000110c0a72a5 */ /* 0x000fe4000f820006 */
[----:B------:R-:W-:Y:S02]  /*0d90*/  UIMAD.WIDE.U32 UR6, UR12, UR16, URZ ;  /* 0x000000100c0672a5 */ /* 0x000fe4000f8e003f */
[----:B------:R-:W-:Y:S02]  /*0da0*/  UIADD3.X UR13, URZ, URZ, URZ, UP1, !UPT ;  /* 0x0000003f3f0d7290 */ /* 0x000fe40008ffe43f */
[----:B------:R-:W-:Y:S01]  /*0db0*/  UIADD3 URZ, UP1, UR7, UR10, URZ ;  /* 0x0000000a073f7290 */ /* 0x000fe2000ff3e03f */
[----:B------:R-:W-:-:S03]  /*0dc0*/  UMOV UR12, UR11 ;  /* 0x0000000b000c7c82 */ /* 0x000fc60008000000 */
[----:B------:R-:W-:-:S12]  /*0dd0*/  UIMAD.WIDE.U32.X UR6, UR14, UR17, UR12, UP1 ;  /* 0x000000110e0672a5 */ /* 0x000fd800088e040c */
.L_x_11:
[----:B------:R-:W-:Y:S01]  /*0de0*/  USHF.R.U64 UR5, UR6, UR15, UR7 ;  /* 0x0000000f06057299 */ /* 0x000fe20008001207 */
[----:B------:R-:W-:Y:S01]  /*0df0*/  I2FP.F32.U32 R2, UR9 ;  /* 0x0000000900027c45 */ /* 0x000fe20008201000 */
[----:B------:R-:W-:Y:S01]  /*0e00*/  USHF.R.U32.HI UR6, URZ, UR15, UR7 ;  /* 0x0000000f3f067299 */ /* 0x000fe20008011607 */
[----:B-1----:R-:W-:Y:S01]  /*0e10*/  R2UR UR14, R5 ;  /* 0x00000000050e72ca */ /* 0x002fe200000e0000 */
[----:B------:R-:W-:Y:S02]  /*0e20*/  UIADD3 UR17, UP1, URZ, -UR5, URZ ;  /* 0x800000053f117290 */ /* 0x000fe4000ff3e03f */
[----:B------:R-:W-:Y:S01]  /*0e30*/  FMUL R2, R2, UR21 ;  /* 0x0000001502027c20 */ /* 0x000fe20008400000 */
[----:B------:R-:W-:Y:S01]  /*0e40*/  ULDC.64 UR10, c[0x0][0x620] ;  /* 0x00018800000a7ab9 */ /* 0x000fe20000000a00 */
[----:B------:R-:W-:Y:S01]  /*0e50*/  UIADD3.X UR6, URZ, ~UR6, URZ, UP1, !UPT ;  /* 0x800000063f067290 */ /* 0x000fe20008ffe43f */
[----:B------:R-:W-:Y:S01]  /*0e60*/  UMOV UR12, UR19 ;  /* 0x00000013000c7c82 */ /* 0x000fe20008000000 */
[----:B------:R-:W-:-:S02]  /*0e70*/  UMOV UR13, UR20 ;  /* 0x00000014000d7c82 */ /* 0x000fc40008000000 */
[----:B------:R-:W-:Y:S01]  /*0e80*/  UIMAD UR6, UR6, UR10, URZ ;  /* 0x0000000a060672a4 */ /* 0x000fe2000f8e023f */
[----:B------:R-:W0:Y:S01]  /*0e90*/  F2I.U32.TRUNC.NTZ R2, R2 ;  /* 0x0000000200027305 */ /* 0x000e22000020f000 */
[----:B------:R-:W-:Y:S02]  /*0ea0*/  UIMAD.WIDE.U32 UR12, UR17, UR10, UR12 ;  /* 0x0000000a110c72a5 */ /* 0x000fe4000f8e000c */
[----:B------:R-:W-:Y:S01]  /*0eb0*/  UIMAD UR17, UR17, UR11, UR6 ;  /* 0x0000000b111172a4 */ /* 0x000fe2000f8e0206 */
[----:B------:R-:W-:Y:S01]  /*0ec0*/  ULDC UR24, c[0x0][0x658] ;  /* 0x0001960000187ab9 */ /* 0x000fe20000000800 */
[----:B------:R-:W-:Y:S02]  /*0ed0*/  UMOV UR22, 0xffffffff ;  /* 0xffffffff00167882 */ /* 0x000fe40000000000 */
[----:B------:R-:W-:Y:S01]  /*0ee0*/  UIADD3 UR17, UR13, UR17, URZ ;  /* 0x000000110d117290 */ /* 0x000fe2000fffe03f */
[----:B------:R-:W-:Y:S01]  /*0ef0*/  ULDC UR19, c[0x0][0x618] ;  /* 0x0001860000137ab9 */ /* 0x000fe20000000800 */
[----:B------:R-:W-:Y:S01]  /*0f00*/  ULDC.64 UR6, c[0x0][0x640] ;  /* 0x0001900000067ab9 */ /* 0x000fe20000000a00 */
[----:B------:R-:W-:Y:S01]  /*0f10*/  USHF.L.U32 UR13, UR22, UR24, URZ ;  /* 0x00000018160d7299 */ /* 0x000fe2000800063f */
[----:B------:R-:W-:Y:S01]  /*0f20*/  ISETP.NE.U32.AND P0, PT, RZ, UR6, PT ;  /* 0x00000006ff007c0c */ /* 0x000fe2000bf05070 */
[----:B------:R-:W-:-:S02]  /*0f30*/  USHF.R.U64 UR22, UR12, UR19, UR17 ;  /* 0x000000130c167299 */ /* 0x000fc40008001211 */
[----:B------:R-:W-:Y:S01]  /*0f40*/  USHF.R.U32.HI UR12, URZ, UR19, UR17 ;  /* 0x000000133f0c7299 */ /* 0x000fe20008011611 */
[----:B0-----:R-:W-:Y:S01]  /*0f50*/  R2UR UR16, R2 ;  /* 0x00000000021072ca */ /* 0x001fe200000e0000 */
[----:B------:R-:W-:Y:S01]  /*0f60*/  ULDC UR21, c[0x0][0x608] ;  /* 0x0001820000157ab9 */ /* 0x000fe20000000800 */
[----:B------:R-:W-:Y:S01]  /*0f70*/  ISETP.NE.AND.EX P0, PT, RZ, UR7, PT, P0 ;  /* 0x00000007ff007c0c */ /* 0x000fe2000bf05300 */
[----:B------:R-:W-:Y:S02]  /*0f80*/  USHF.R.U64 UR26, UR22, UR21, UR12 ;  /* 0x00000015161a7299 */ /* 0x000fe4000800120c */
[----:B------:R-:W-:Y:S01]  /*0f90*/  USHF.R.U32.HI UR12, URZ, UR21, UR12 ;  /* 0x000000153f0c7299 */ /* 0x000fe2000801160c */
[----:B------:R-:W-:Y:S01]  /*0fa0*/  UMOV UR20, 0x1 ;  /* 0x0000000100147882 */ /* 0x000fe20000000000 */
[----:B------:R-:W-:Y:S02]  /*0fb0*/  UIADD3 UR14, -UR14, URZ, URZ ;  /* 0x0000003f0e0e7290 */ /* 0x000fe4000fffe13f */
[----:B------:R-:W-:-:S02]  /*0fc0*/  USHF.R.U64 UR27, UR26, UR24, UR12 ;  /* 0x000000181a1b7299 */ /* 0x000fc4000800120c */
[----:B------:R-:W-:Y:S01]  /*0fd0*/  USHF.L.U32 UR19, UR20, UR24, URZ ;  /* 0x0000001814137299 */ /* 0x000fe2000800063f */
[----:B------:R-:W-:Y:S01]  /*0fe0*/  ULDC UR15, c[0x0][0x144] ;  /* 0x00005100000f7ab9 */ /* 0x000fe20000000800 */
[----:B------:R-:W-:Y:S01]  /*0ff0*/  ULDC UR10, c[0x0][0x600] ;  /* 0x00018000000a7ab9 */ /* 0x000fe20000000800 */
[----:B------:R-:W-:Y:S02]  /*1000*/  ULOP3.LUT UR20, URZ, UR13, URZ, 0x33, !UPT ;  /* 0x0000000d3f147292 */ /* 0x000fe4000f8e333f */
[----:B------:R-:W-:Y:S02]  /*1010*/  USHF.R.U32.HI UR13, URZ, UR24, UR12 ;  /* 0x000000183f0d7299 */ /* 0x000fe4000801160c */
[----:B------:R-:W-:Y:S02]  /*1020*/  UIADD3 UR11, UR10, -0x1, URZ ;  /* 0xffffffff0a0b7890 */ /* 0x000fe4000fffe03f */
[----:B------:R-:W-:Y:S02]  /*1030*/  UIADD3 UR23, -UR16, URZ, URZ ;  /* 0x0000003f10177290 */ /* 0x000fe4000fffe13f */
[----:B------:R-:W-:Y:S01]  /*1040*/  UIMAD UR4, UR15, UR14, UR4 ;  /* 0x0000000e0f0472a4 */ /* 0x000fe2000f8e0204 */
[----:B------:R-:W-:Y:S01]  /*1050*/  ULDC UR28, c[0x0][0x148] ;  /* 0x00005200001c7ab9 */ /* 0x000fe20000000800 */
[----:B------:R-:W-:Y:S01]  /*1060*/  ULDC UR24, c[0x0][0x648] ;  /* 0x0001920000187ab9 */ /* 0x000fe20000000800 */
[----:B------:R-:W-:Y:S01]  /*1070*/  ULDC UR25, c[0x0][0x638] ;  /* 0x00018e0000197ab9 */ /* 0x000fe20000000800 */
[----:B------:R-:W-:Y:S01]  /*1080*/  UMOV UR12, UR27 ;  /* 0x0000001b000c7c82 */ /* 0x000fe20008000000 */
[----:B------:R-:W-:Y:S07]  /*1090*/  @!P0 BRA `(.L_x_12) ;  /* 0x0000000000308947 */ /* 0x000fee0003800000 */
[----:B------:R-:W-:Y:S02]  /*10a0*/  ULDC UR16, c[0x0][0x64c] ;  /* 0x0001930000107ab9 */ /* 0x000fe40000000800 */
        /* <DEDUP_REMOVED lines=8> */
[----:B------:R-:W-:-:S07]  /*1130*/  UIMAD.WIDE.U32.X UR6, UR21, UR7, UR16, UP1 ;  /* 0x00000007150672a5 */ /* 0x000fce00088e0410 */
[----:B------:R-:W-:Y:S01]  /*1140*/  UMOV UR12, UR6 ;  /* 0x00000006000c7c82 */ /* 0x000fe20008000000 */
[----:B------:R-:W-:-:S05]  /*1150*/  UMOV UR13, UR7 ;  /* 0x00000007000d7c82 */ /* 0x000fca0008000000 */
.L_x_12:
[----:B------:R-:W-:Y:S01]  /*1160*/  UISETP.NE.AND UP1, UPT, UR38, URZ, UPT ;  /* 0x0000003f2600728c */ /* 0x000fe2000bf25270 */
[----:B------:R-:W-:Y:S01]  /*1170*/  IMAD.MOV.U32 R5, RZ, RZ, 0x1 ;  /* 0x00000001ff057424 */ /* 0x000fe200078e00ff */
[----:B------:R-:W-:Y:S01]  /*1180*/  USHF.R.U64 UR6, UR12, UR24, UR13 ;  /* 0x000000180c067299 */ /* 0x000fe2000800120d */
[----:B------:R-:W-:Y:S01]  /*1190*/  IMAD.U32 R19, RZ, RZ, UR5 ;  /* 0x00000005ff137e24 */ /* 0x000fe2000f8e00ff */
[----:B------:R-:W-:Y:S02]  /*11a0*/  ULOP3.LUT UR20, UR26, UR20, URZ, 0xc0, !UPT ;  /* 0x000000141a147292 */ /* 0x000fe4000f8ec03f */
[----:B------:R-:W-:Y:S02]  /*11b0*/  UIADD3 UR7, -UR6, URZ, URZ ;  /* 0x0000003f06077290 */ /* 0x000fe4000fffe13f */
[----:B------:R-:W-:Y:S02]  /*11c0*/  UIMAD UR19, UR19, UR6, UR20 ;  /* 0x00000006131372a4 */ /* 0x000fe4000f8e0214 */
[----:B------:R-:W-:-:S02]  /*11d0*/  ULOP3.LUT UR11, UR22, UR11, URZ, 0xc0, !UPT ;  /* 0x0000000b160b7292 */ /* 0x000fc4000f8ec03f */
[----:B------:R-:W-:Y:S02]  /*11e0*/  @UP1 UIMAD UR4, UR28, UR23, UR9 ;  /* 0x000000171c0412a4 */ /* 0x000fe4000f8e0209 */
[----:B------:R-:W-:-:S03]  /*11f0*/  UIMAD UR6, UR7, UR25, UR27 ;  /* 0x00000019070672a4 */ /* 0x000fc6000f8e021b */
[----:B------:R-:W-:Y:S01]  /*1200*/  ULDC UR7, c[0x0][0x610] ;  /* 0x0001840000077ab9 */ /* 0x000fe20000000800 */
[----:B------:R-:W-:Y:S02]  /*1210*/  UIMAD UR6, UR6, UR10, UR11 ;  /* 0x0000000a060672a4 */ /* 0x000fe4000f8e020b */
[----:B------:R-:W-:-:S04]  /*1220*/  UIMAD UR4, UR19, UR7, UR4 ;  /* 0x00000007130472a4 */ /* 0x000fc8000f8e0204 */
[----:B------:R-:W-:Y:S02]  /*1230*/  USEL UR7, UR6, UR4, !UP1 ;  /* 0x0000000406077287 */ /* 0x000fe4000c800000 */
[----:B------:R-:W-:-:S04]  /*1240*/  USEL UR4, UR4, UR6, !UP1 ;  /* 0x0000000604047287 */ /* 0x000fc8000c800000 */
[----:B------:R-:W-:Y:S02]  /*1250*/  IMAD.U32 R2, RZ, RZ, UR7 ;  /* 0x00000007ff027e24 */ /* 0x000fe4000f8e00ff */
[----:B------:R-:W-:-:S07]  /*1260*/  IMAD.U32 R18, RZ, RZ, UR4 ;  /* 0x00000004ff127e24 */ /* 0x000fce000f8e00ff */
.L_x_10:
[----:B------:R-:W-:Y:S02]  /*1270*/  ULDC UR4, c[0x0][0x28c] ;  /* 0x0000a30000047ab9 */ /* 0x000fe40000000800 */
[----:B------:R-:W-:-:S04]  /*1280*/  UIADD3 UR4, UR4, 0x3f, URZ ;  /* 0x0000003f04047890 */ /* 0x000fc8000fffe03f */
[----:B------:R-:W-:-:S04]  /*1290*/  USHF.R.S32.HI UR5, URZ, 0x1f, UR4 ;  /* 0x0000001f3f057899 */ /* 0x000fc80008011404 */
[----:B------:R-:W-:-:S04]  /*12a0*/  ULEA.HI UR5, UR5, UR4, URZ, 0x6 ;  /* 0x0000000405057291 */ /* 0x000fc8000f8f303f */
[----:B------:R-:W-:Y:S01]  /*12b0*/  USHF.R.S32.HI UR39, URZ, 0x6, UR5 ;  /* 0x000000063f277899 */ /* 0x000fe20008011405 */
[----:B------:R-:W-:Y:S11]  /*12c0*/  @!P1 BRA `(.L_x_13) ;  /* 0x00000070006c9947 */ /* 0x000ff60003800000 */
[----:B------:R-:W-:-:S06]  /*12d0*/  UISETP.GT.U32.AND UP1, UPT, UR18, 0x1, UPT ;  /* 0x000000011200788c */ /* 0x000fcc000bf24070 */
[----:B------:R-:W-:-:S13]  /*12e0*/  PLOP3.LUT P0, PT, PT, PT, UP1, 0x80, 0x0 ;  /* 0x000000000000781c */ /* 0x000fda0003f0f018 */
[----:B------:R-:W-:Y:S05]  /*12f0*/  @P0 EXIT ;  /* 0x000000000000094d */ /* 0x000fea0003800000 */
.L_x_14:
[----:B------:R-:W-:-:S08]  /*1300*/  NOP ;  /* 0x0000000000007918 */ /* 0x000fd00000000000 */
[----:B------:R-:W0:Y:S02]  /*1310*/  USETMAXREG.TRY_ALLOC.CTAPOOL UP1, 0xe8 ;  /* 0x000000e8000079c8 */ /* 0x000e240008020600 */
[----:B0-----:R-:W-:-:S13]  /*1320*/  PLOP3.LUT P0, PT, PT, PT, UP1, 0x80, 0x0 ;  /* 0x000000000000781c */ /* 0x001fda0003f0f018 */
[----:B------:R-:W-:Y:S05]  /*1330*/  @!P0 BRA `(.L_x_14) ;  /* 0xfffffffc00f08947 */ /* 0x000fea000383ffff */
[----:B------:R-:W-:-:S13]  /*1340*/  LOP3.LUT P0, RZ, R5, 0xff, RZ, 0xc0, !PT ;  /* 0x000000ff05ff7812 */ /* 0x000fda000780c0ff */
[----:B------:R-:W-:Y:S05]  /*1350*/  @!P0 EXIT ;  /* 0x000000000000894d */ /* 0x000fea0003800000 */
[----:B------:R-:W0:Y:S01]  /*1360*/  S2UR UR5, SR_CgaCtaId ;  /* 0x00000000000579c3 */ /* 0x000e220000008800 */
[----:B------:R-:W-:Y:S01]  /*1370*/  VIADD R6, R0, 0xffffffff ;  /* 0xffffffff00067836 */ /* 0x000fe20000000000 */
[----:B------:R-:W-:Y:S01]  /*1380*/  SHF.R.S32.HI R4, RZ, 0x1f, R3 ;  /* 0x0000001fff047819 */ /* 0x000fe20000011403 */
[----:B------:R-:W-:Y:S01]  /*1390*/  UMOV UR42, 0x400 ;  /* 0x00000400002a7882 */ /* 0x000fe20000000000 */
[----:B------:R-:W-:Y:S02]  /*13a0*/  USHF.R.U32.HI UR4, URZ, 0x3, UR39 ;  /* 0x000000033f047899 */ /* 0x000fe40008011627 */
[----:B------:R-:W-:Y:S01]  /*13b0*/  R2UR UR44, R6 ;  /* 0x00000000062c72ca */ /* 0x000fe200000e0000 */
[----:B------:R-:W-:Y:S01]  /*13c0*/  ULOP3.LUT UR43, UR39, 0x7, URZ, 0xc0, !UPT ;  /* 0x00000007272b7892 */ /* 0x000fe2000f8ec03f */
[CC--:B------:R-:W-:Y:S01]  /*13d0*/  LEA.HI R0, R4.reuse, R3.reuse, RZ, 0x2 ;  /* 0x0000000304007211 */ /* 0x0c0fe200078f10ff */
[----:B------:R-:W-:Y:S01]  /*13e0*/  UISETP.LT.AND UP1, UPT, UR39, 0x1, UPT ;  /* 0x000000012700788c */ /* 0x000fe2000bf21270 */
[----:B------:R-:W-:Y:S01]  /*13f0*/  LEA.HI R4, R4, R3, RZ, 0x5 ;  /* 0x0000000304047211 */ /* 0x000fe200078f28ff */
[----:B------:R-:W-:Y:S01]  /*1400*/  ULOP3.LUT UR4, UR4, 0x1, URZ, 0xc0, !UPT ;  /* 0x0000000104047892 */ /* 0x000fe2000f8ec03f */
[--C-:B------:R-:W-:Y:S01]  /*1410*/  SHF.R.S32.HI R104, RZ, 0x2, R0.reuse ;  /* 0x00000002ff687819 */ /* 0x100fe20000011400 */
[----:B------:R-:W-:Y:S01]  /*1420*/  ULDC UR6, c[0x0][0x284] ;  /* 0x0000a10000067ab9 */ /* 0x000fe20000000800 */
[----:B------:R-:W-:Y:S01]  /*1430*/  SHF.R.S32.HI R5, RZ, 0x1f, R0 ;  /* 0x0000001fff057819 */ /* 0x000fe20000011400 */
[----:B------:R-:W-:Y:S01]  /*1440*/  USEL UR43, UR43, URZ, !UP0 ;  /* 0x0000003f2b2b7287 */ /* 0x000fe2000c000000 */
[----:B------:R-:W-:Y:S01]  /*1450*/  LOP3.LUT R106, R0, 0xfffffffc, RZ, 0xc0, !PT ;  /* 0xfffffffc006a7812 */ /* 0x000fe200078ec0ff */
[----:B------:R-:W-:Y:S01]  /*1460*/  USEL UR46, UR39, 0x1, UP1 ;  /* 0x00000001272e7887 */ /* 0x000fe20008800000 */
[----:B------:R-:W-:Y:S01]  /*1470*/  LEA.HI R5, R5, R104, RZ, 0x3 ;  /* 0x0000006805057211 */ /* 0x000fe200078f18ff */
[----:B------:R-:W-:Y:S01]  /*1480*/  USHF.L.U32 UR44, UR44, 0x3, URZ ;  /* 0x000000032c2c7899 */ /* 0x000fe2000800063f */
[----:B------:R-:W-:Y:S01]  /*1490*/  ISETP.NE.AND P0, PT, R6, RZ, PT ;  /* 0x000000ff0600720c */ /* 0x000fe20003f05270 */
[----:B------:R-:W-:Y:S01]  /*14a0*/  UISETP.EQ.U32.AND UP0, UPT, UR4, 0x1, !UP0 ;  /* 0x000000010400788c */ /* 0x000fe2000c702070 */
[----:B------:R-:W-:Y:S01]  /*14b0*/  LOP3.LUT R5, R5, 0xfffffff8, RZ, 0xc0, !PT ;  /* 0xfffffff805057812 */ /* 0x000fe200078ec0ff */
[----:B------:R-:W-:Y:S01]  /*14c0*/  IMAD.IADD R106, R3, 0x1, -R106 ;  /* 0x00000001036a7824 */ /* 0x000fe200078e0a6a */
[----:B0-----:R-:W-:Y:S01]  /*14d0*/  ULEA UR42, UR5, UR42, 0x18 ;  /* 0x0000002a052a7291 */ /* 0x001fe2000f8ec03f */
[----:B------:R-:W-:Y:S01]  /*14e0*/  IMAD.U32 R108, RZ, RZ, UR44 ;  /* 0x0000002cff6c7e24 */ /* 0x000fe2000f8e00ff */
[----:B------:R-:W-:Y:S01]  /*14f0*/  SEL R116, RZ, 0x1, P0 ;  /* 0x00000001ff747807 */ /* 0x000fe20000000000 */
[----:B------:R-:W-:Y:S01]  /*1500*/  IMAD.IADD R104, R104, 0x1, -R5 ;  /* 0x0000000168687824 */ /* 0x000fe200078e0a05 */
[----:B------:R-:W-:Y:S01]  /*1510*/  UIADD3 UR45, UR42, 0x90, URZ ;  /* 0x000000902a2d7890 */ /* 0x000fe2000fffe03f */
[----:B------:R-:W-:Y:S01]  /*1520*/  SHF.R.S32.HI R5, RZ, 0x5, R4 ;  /* 0x00000005ff057819 */ /* 0x000fe20000011404 */
[----:B------:R-:W-:Y:S01]  /*1530*/  ULOP3.LUT UR40, UR36, 0x1, URZ, 0xfc, !UPT ;  /* 0x0000000124287892 */ /* 0x000fe2000f8efc3f */
[C---:B------:R-:W-:Y:S01]  /*1540*/  LOP3.LUT R110, R108.reuse, 0x8, RZ, 0xc0, !PT ;  /* 0x000000086c6e7812 */ /* 0x040fe200078ec0ff */
[----:B------:R-:W-:Y:S01]  /*1550*/  USHF.L.U32 UR41, UR39, 0x1, URZ ;  /* 0x0000000127297899 */ /* 0x000fe2000800063f */
[--C-:B------:R-:W-:Y:S01]  /*1560*/  SHF.R.S32.HI R105, RZ, 0x1f, R104.reuse ;  /* 0x0000001fff697819 */ /* 0x100fe20000011468 */
[C-C-:B------:R-:W-:Y:S01]  /*1570*/  IMAD R111, R5.reuse, -0x10, -R104.reuse ;  /* 0xfffffff0056f7824 */ /* 0x140fe200078e0a68 */
[----:B------:R-:W-:Y:S01]  /*1580*/  LOP3.LUT R108, R108, 0x8, RZ, 0xc, !PT ;  /* 0x000000086c6c7812 */ /* 0x000fe200078e0cff */
[----:B------:R-:W-:Y:S01]  /*1590*/  IMAD.U32 R107, RZ, RZ, UR45 ;  /* 0x0000002dff6b7e24 */ /* 0x000fe2000f8e00ff */
[----:B------:R-:W-:Y:S01]  /*15a0*/  LOP3.LUT R110, R110, 0x18, RZ, 0x3c, !PT ;  /* 0x000000186e6e7812 */ /* 0x000fe200078e3cff */
[----:B------:R-:W-:Y:S01]  /*15b0*/  IMAD.WIDE R104, R5, 0x10, R104 ;  /* 0x0000001005687825 */ /* 0x000fe200078e0268 */
[----:B------:R-:W-:-:S02]  /*15c0*/  UIADD3 UR46, -UR46, UR39, URZ ;  /* 0x000000272e2e7290 */ /* 0x000fc4000fffe13f */
[----:B------:R-:W-:Y:S01]  /*15d0*/  USEL UR47, URZ, 0x1, !UP0 ;  /* 0x000000013f2f7887 */ /* 0x000fe2000c000000 */
[----:B------:R-:W-:Y:S02]  /*15e0*/  VIADD R109, R107, UR44 ;  /* 0x0000002c6b6d7c36 */ /* 0x000fe40008000000 */
[----:B------:R-:W-:-:S09]  /*15f0*/  VIADD R111, R111, UR6 ;  /* 0x000000066f6f7c36 */ /* 0x000fd20008000000 */
.L_x_194:
[----:B------:R-:W-:Y:S01]  /*1600*/  SHF.L.U32 R0, R116, 0x1f, RZ ;  /* 0x0000001f74007819 */ /* 0x000fe200000006ff */
[----:B------:R-:W-:Y:S02]  /*1610*/  ULDC UR4, c[0x0][0x28c] ;  /* 0x0000a30000047ab9 */ /* 0x000fe40000000800 */
[----:B------:R-:W-:Y:S01]  /*1620*/  ISETP.LT.AND P1, PT, RZ, UR4, PT ;  /* 0x00000004ff007c0c */ /* 0x000fe2000bf21270 */
[----:B0-----:R-:W0:Y:S02]  /*1630*/  SYNCS.PHASECHK.TRANS64.TRYWAIT P0, [R107+UR44], R0 ;  /* 0x000000006b0075a7 */ /* 0x001e24000800016c */
[----:B0-----:R-:W-:Y:S10]  /*1640*/  @!P0 BRA `(.L_x_15) ;  /* 0x0000008000108947 */ /* 0x001ff40003800000 */
.L_x_220:
[----:B------:R-:W-:Y:S05]  /*1650*/  @P1 BRA `(.L_x_16) ;  /* 0x0000000000401947 */ /* 0x000fea0003800000 */
[----:B0-----:R-:W-:Y:S01]  /*1660*/  MOV R0, 0x0 ;  /* 0x0000000000007802 */ /* 0x001fe20000000f00 */
[----:B------:R-:W-:Y:S01]  /*1670*/  ULDC.64 UR4, c[0x4][0x68] ;  /* 0x01001a0000047ab9 */ /* 0x000fe20000000a00 */
[----:B------:R-:W-:Y:S01]  /*1680*/  ULDC.64 UR6, c[0x4][0x8] ;  /* 0x0100020000067ab9 */ /* 0x000fe20000000a00 */
[----:B------:R-:W-:Y:S01]  /*1690*/  IMAD.U32 R4, RZ, RZ, UR4 ;  /* 0x00000004ff047e24 */ /* 0x000fe2000f8e00ff */
[----:B------:R0:W1:Y:S01]  /*16a0*/  LDC.64 R14, c[0x4][R0] ;  /* 0x01000000000e7b82 */ /* 0x0000620000000a00 */
[----:B------:R-:W-:Y:S01]  /*16b0*/  IMAD.U32 R5, RZ, RZ, UR5 ;  /* 0x00000005ff057e24 */ /* 0x000fe2000f8e00ff */
[----:B------:R-:W-:Y:S01]  /*16c0*/  ULDC.64 UR4, c[0x4][0x70] ;  /* 0x01001c0000047ab9 */ /* 0x000fe20000000a00 */
[----:B------:R-:W-:Y:S02]  /*16d0*/  IMAD.U32 R10, RZ, RZ, UR6 ;  /* 0x00000006ff0a7e24 */ /* 0x000fe4000f8e00ff */
[----:B------:R-:W-:Y:S02]  /*16e0*/  IMAD.U32 R6, RZ, RZ, UR4 ;  /* 0x00000004ff067e24 */ /* 0x000fe4000f8e00ff */
[----:B------:R-:W-:-:S02]  /*16f0*/  IMAD.U32 R7, RZ, RZ, UR5 ;  /* 0x00000005ff077e24 */ /* 0x000fc4000f8e00ff */
[----:B------:R-:W-:Y:S02]  /*1700*/  IMAD.U32 R11, RZ, RZ, UR7 ;  /* 0x00000007ff0b7e24 */ /* 0x000fe4000f8e00ff */
[----:B------:R-:W-:Y:S02]  /*1710*/  IMAD.MOV.U32 R8, RZ, RZ, 0x1e1 ;  /* 0x000001e1ff087424 */ /* 0x000fe400078e00ff */
[----:B------:R-:W-:Y:S02]  /*1720*/  IMAD.MOV.U32 R12, RZ, RZ, 0x1 ;  /* 0x00000001ff0c7424 */ /* 0x000fe400078e00ff */
[----:B0-----:R-:W-:-:S07]  /*1730*/  IMAD.MOV.U32 R13, RZ, RZ, RZ ;  /* 0x000000ffff0d7224 */ /* 0x001fce00078e00ff */
[----:B------:R-:W-:-:S07]  /*1740*/  LEPC R20, `(.L_x_16) ;  /* 0x000000001014794e */ /* 0x000fce0000000000 */
[----:B-1---5:R-:W-:Y:S05]  /*1750*/  CALL.ABS.NOINC R14 ;  /* 0x000000000e007343 */ /* 0x022fea0003c00000 */
.L_x_16:
[----:B0-----:R-:W-:-:S05]  /*1760*/  IMAD.U32 R0, RZ, RZ, UR40 ;  /* 0x00000028ff007e24 */ /* 0x001fca000f8e00ff */
[----:B------:R-:W-:-:S13]  /*1770*/  ISETP.NE.AND P0, PT, R0, 0x3, PT ;  /* 0x000000030000780c */ /* 0x000fda0003f05270 */
[----:B------:R-:W-:Y:S05]  /*1780*/  @!P0 BRA `(.L_x_17) ;  /* 0x0000000000048947 */ /* 0x000fea0003800000 */
[----:B------:R-:W-:Y:S01]  /*1790*/  BPT.TRAP 0x1 ;  /* 0x000000040000795c */ /* 0x000fe20000300000 */
.L_x_17:
[----:B------:R-:W-:Y:S02]  /*17a0*/  IMAD.U32 R3, RZ, RZ, UR43 ;  /* 0x0000002bff037e24 */ /* 0x000fe4000f8e00ff */
[----:B------:R-:W-:-:S03]  /*17b0*/  IMAD.U32 R0, RZ, RZ, UR47 ;  /* 0x0000002fff007e24 */ /* 0x000fc6000f8e00ff */
[----:B------:R-:W-:Y:S02]  /*17c0*/  LEA R3, R3, UR42, 0x3 ;  /* 0x0000002a03037c11 */ /* 0x000fe4000f8e18ff */
[----:B------:R-:W-:-:S04]  /*17d0*/  SHF.L.U32 R0, R0, 0x1f, RZ ;  /* 0x0000001f00007819 */ /* 0x000fc800000006ff */
[----:B------:R0:W1:Y:S01]  /*17e0*/  SYNCS.PHASECHK.TRANS64.TRYWAIT P1, [R3+URZ], R0 ;  /* 0x00000000030075a7 */ /* 0x000062000802017f */
[----:B------:R-:W-:Y:S05]  /*17f0*/  @!P0 BRA `(.L_x_18) ;  /* 0x0000000000048947 */ /* 0x000fea0003800000 */
[----:B------:R-:W-:Y:S01]  /*1800*/  BPT.TRAP 0x1 ;  /* 0x000000040000795c */ /* 0x000fe20000300000 */
.L_x_18:
[----:B------:R-:W-:-:S05]  /*1810*/  IMAD.U32 R4, RZ, RZ, UR46 ;  /* 0x0000002eff047e24 */ /* 0x000fca000f8e00ff */
[----:B------:R-:W-:Y:S01]  /*1820*/  ISETP.GE.AND P2, PT, R4, 0x1, PT ;  /* 0x000000010400780c */ /* 0x000fe20003f46270 */
[----:B-1----:R-:W-:-:S12]  /*1830*/  @P1 BRA `(.L_x_19) ;  /* 0x0000000000081947 */ /* 0x002fd80003800000 */
[----:B------:R-:W1:Y:S02]  /*1840*/  SYNCS.PHASECHK.TRANS64.TRYWAIT P1, [R3+URZ], R0 ;  /* 0x00000000030075a7 */ /* 0x000e64000802017f */
[----:B-1----:R-:W-:Y:S05]  /*1850*/  @!P1 BRA `(.L_x_20) ;  /* 0x0000007c00a09947 */ /* 0x002fea0003800000 */
.L_x_19:
[----:B------:R-:W-:Y:S05]  /*1860*/  WARPSYNC.ALL ;  /* 0x0000000000007948 */ /* 0x000fea0003800000 */
[----:B------:R-:W-:Y:S01]  /*1870*/  UIADD3 UR5, UR42, 0x180, URZ ;  /* 0x000001802a057890 */ /* 0x000fe2000fffe03f */
[----:B------:R-:W-:Y:S01]  /*1880*/  WARPGROUP.ARRIVE ;  /* 0x00000000000079c5 */ /* 0x000fe20000000000 */
[----:B------:R-:W-:Y:S02]  /*1890*/  UIADD3 UR4, UR42, 0x10180, URZ ;  /* 0x000101802a047890 */ /* 0x000fe4000fffe03f */
[----:B------:R-:W-:Y:S02]  /*18a0*/  USHF.R.U32.HI UR5, URZ, 0x4, UR5 ;  /* 0x000000043f057899 */ /* 0x000fe40008011605 */
[----:B------:R-:W-:-:S02]  /*18b0*/  USHF.R.U32.HI UR4, URZ, 0x4, UR4 ;  /* 0x000000043f047899 */ /* 0x000fc40008011604 */
[----:B------:R-:W-:Y:S02]  /*18c0*/  ULOP3.LUT UR5, UR5, 0x3fff, URZ, 0xc0, !UPT ;  /* 0x00003fff05057892 */ /* 0x000fe4000f8ec03f */
[----:B------:R-:W-:Y:S02]  /*18d0*/  ULOP3.LUT UR4, UR4, 0x3fff, URZ, 0xc0, !UPT ;  /* 0x00003fff04047892 */ /* 0x000fe4000f8ec03f */
[----:B------:R-:W-:Y:S02]  /*18e0*/  ULOP3.LUT UR5, UR5, 0x10000, URZ, 0xfc, !UPT ;  /* 0x0001000005057892 */ /* 0x000fe4000f8efc3f */
[----:B------:R-:W-:Y:S02]  /*18f0*/  ULOP3.LUT UR4, UR4, 0x10000, URZ, 0xfc, !UPT ;  /* 0x0001000004047892 */ /* 0x000fe4000f8efc3f */
[----:B------:R-:W-:Y:S02]  /*1900*/  ULEA UR7, UR43, UR5, 0x9 ;  /* 0x000000052b077291 */ /* 0x000fe4000f8e483f */
[----:B------:R-:W-:Y:S01]  /*1910*/  UIMAD UR6, UR43, 0x500, UR4 ;  /* 0x000005002b0678a4 */ /* 0x000fe2000f8e0204 */
[----:B------:R-:W-:Y:S01]  /*1920*/  UMOV UR9, 0x40000040 ;  /* 0x4000004000097882 */ /* 0x000fe20000000000 */
[----:B------:R-:W-:-:S02]  /*1930*/  UMOV UR11, 0x40000040 ;  /* 0x40000040000b7882 */ /* 0x000fc40000000000 */
[----:B------:R-:W-:Y:S01]  /*1940*/  UIADD3 UR12, UR6, 0x100, URZ ;  /* 0x00000100060c7890 */ /* 0x000fe2000fffe03f */
[----:B------:R-:W-:Y:S02]  /*1950*/  UMOV UR8, UR7 ;  /* 0x0000000700087c82 */ /* 0x000fe40008000000 */
[----:B------:R-:W-:Y:S01]  /*1960*/  UMOV UR10, UR6 ;  /* 0x00000006000a7c82 */ /* 0x000fe20008000000 */
[----:B------:R-:W-:Y:S01]  /*1970*/  UIADD3 UR13, UR6, 0x200, URZ ;  /* 0x00000200060d7890 */ /* 0x000fe2000fffe03f */
[----:B------:R-:W-:Y:S01]  /*1980*/  HGMMA.64x32x16.F32.BF16 R88, gdesc[UR8], RZ, !UPT, gsb0 ;  /* 0x00600000085879f0 */ /* 0x000fe2000c0018ff */
[----:B------:R-:W-:Y:S01]  /*1990*/  UMOV UR11, 0x40000040 ;  /* 0x40000040000b7882 */ /* 0x000fe20000000000 */
[----:B------:R-:W-:Y:S01]  /*19a0*/  UMOV UR10, UR12 ;  /* 0x0000000c000a7c82 */ /* 0x000fe20008000000 */
[----:B------:R-:W-:Y:S02]  /*19b0*/  UIADD3 UR14, UR6, 0x300, URZ ;  /* 0x00000300060e7890 */ /* 0x000fe4000fffe03f */
[----:B------:R-:W-:Y:S01]  /*19c0*/  UIADD3 UR12, UR6, 0x400, URZ ;  /* 0x00000400060c7890 */ /* 0x000fe2000fffe03f */
[----:B------:R-:W-:-:S02]  /*19d0*/  WARPGROUP.DEPBAR.LE gsb0, 0x0 ;  /* 0x00008000000079c5 */ /* 0x000fc40000010000 */
[----:B------:R-:W-:-:S06]  /*19e0*/  WARPGROUP.ARRIVE ;  /* 0x00000000000079c5 */ /* 0x000fcc0000000000 */
[----:B------:R-:W-:Y:S01]  /*19f0*/  HGMMA.64x32x16.F32.BF16 R72, gdesc[UR8], RZ, !UPT, gsb0 ;  /* 0x00600000084879f0 */ /* 0x000fe2000c0018ff */
[----:B------:R-:W-:Y:S01]  /*1a00*/  UMOV UR10, UR13 ;  /* 0x0000000d000a7c82 */ /* 0x000fe20008000000 */
[----:B------:R-:W-:Y:S01]  /*1a10*/  UMOV UR11, 0x40000040 ;  /* 0x40000040000b7882 */ /* 0x000fe20000000000 */
[----:B------:R-:W-:Y:S01]  /*1a20*/  UIADD3 UR13, UR6, 0x202, URZ ;  /* 0x00000202060d7890 */ /* 0x000fe2000fffe03f */
[----:B------:R-:W-:Y:S02]  /*1a30*/  WARPGROUP.DEPBAR.LE gsb0, 0x0 ;  /* 0x00008000000079c5 */ /* 0x000fe40000010000 */
        /* <DEDUP_REMOVED lines=14> */
[----:B------:R-:W-:Y:S02]  /*1b20*/  UIADD3 UR8, UR7, 0x2, URZ ;  /* 0x0000000207087890 */ /* 0x000fe4000fffe03f */
[----:B------:R-:W-:Y:S01]  /*1b30*/  UIADD3 UR10, UR6, 0x2, URZ ;  /* 0x00000002060a7890 */ /* 0x000fe2000fffe03f */
[----:B------:R-:W-:Y:S01]  /*1b40*/  UMOV UR9, 0x40000040 ;  /* 0x4000004000097882 */ /* 0x000fe20000000000 */
[----:B------:R-:W-:Y:S01]  /*1b50*/  UMOV UR11, 0x40000040 ;  /* 0x40000040000b7882 */ /* 0x000fe20000000000 */
[----:B------:R-:W-:Y:S02]  /*1b60*/  WARPGROUP.DEPBAR.LE gsb0, 0x0 ;  /* 0x00008000000079c5 */ /* 0x000fe40000010000 */
[----:B------:R-:W-:-:S06]  /*1b70*/  WARPGROUP.ARRIVE ;  /* 0x00000000000079c5 */ /* 0x000fcc0000000000 */
[----:B------:R-:W-:Y:S01]  /*1b80*/  HGMMA.64x32x16.F32.BF16 R88, gdesc[UR8], R88, gsb0 ;  /* 0x00600000085879f0 */ /* 0x000fe20008001858 */
[----:B------:R-:W-:Y:S01]  /*1b90*/  UMOV UR10, UR12 ;  /* 0x0000000c000a7c82 */ /* 0x000fe20008000000 */
[----:B------:R-:W-:Y:S01]  /*1ba0*/  UMOV UR11, 0x40000040 ;  /* 0x40000040000b7882 */ /* 0x000fe20000000000 */
[----:B------:R-:W-:Y:S01]  /*1bb0*/  UIADD3 UR12, UR6, 0x402, URZ ;  /* 0x00000402060c7890 */ /* 0x000fe2000fffe03f */
        /* <DEDUP_REMOVED lines=55> */
[----:B------:R-:W-:Y:S02]  /*1f30*/  UIADD3 UR7, UR6, 0x106, URZ ;  /* 0x0000010606077890 */ /* 0x000fe4000fffe03f */
        /* <DEDUP_REMOVED lines=23> */
[----:B------:R-:W-:Y:S03]  /*20b0*/  HGMMA.64x32x16.F32.BF16 R24, gdesc[UR8], R24, gsb0 ;  /* 0x00600000081879f0 */ /* 0x000fe60008001818 */
[----:B------:R-:W-:Y:S02]  /*20c0*/  WARPGROUP.DEPBAR.LE gsb0, 0x0 ;  /* 0x00008000000079c5 */ /* 0x000fe40000010000 */
[----:B------:R-:W-:Y:S05]  /*20d0*/  @!P2 BRA `(.L_x_21) ;  /* 0x000000080094a947 */ /* 0x000fea0003800000 */
[----:B------:R-:W-:Y:S01]  /*20e0*/  UIADD3 UR7, UR43, 0x1, URZ ;  /* 0x000000012b077890 */ /* 0x000fe2000fffe03f */
[----:B01----:R-:W-:-:S03]  /*20f0*/  IMAD.U32 R0, RZ, RZ, UR46 ;  /* 0x0000002eff007e24 */ /* 0x003fc6000f8e00ff */
[----:B------:R-:W-:-:S04]  /*2100*/  UISETP.NE.AND UP0, UPT, UR7, 0x8, UPT ;  /* 0x000000080700788c */ /* 0x000fc8000bf05270 */
[----:B------:R-:W-:Y:S02]  /*2110*/  USEL UR6, URZ, 0x1, UP0 ;  /* 0x000000013f067887 */ /* 0x000fe40008000000 */
[----:B------:R-:W-:Y:S02]  /*2120*/  USEL UR7, UR7, URZ, UP0 ;  /* 0x0000003f07077287 */ /* 0x000fe40008000000 */
[----:B------:R-:W-:-:S06]  /*2130*/  ULOP3.LUT UR6, UR47, UR6, URZ, 0x3c, !UPT ;  /* 0x000000062f067292 */ /* 0x000fcc000f8e3c3f */
[----:B------:R-:W-:Y:S01]  /*2140*/  IMAD.U32 R5, RZ, RZ, UR6 ;  /* 0x00000006ff057e24 */ /* 0x000fe2000f8e00ff */
[----:B------:R-:W-:-:S06]  /*2150*/  UMOV UR6, UR43 ;  /* 0x0000002b00067c82 */ /* 0x000fcc0008000000 */
.L_x_28:
[----:B01----:R-:W-:Y:S05]  /*2160*/  @!P0 BRA `(.L_x_22) ;  /* 0x0000000000048947 */ /* 0x003fea0003800000 */
[----:B------:R-:W-:Y:S01]  /*2170*/  BPT.TRAP 0x1 ;  /* 0x000000040000795c */ /* 0x000fe20000300000 */
.L_x_22:
[----:B------:R-:W-:Y:S01]  /*2180*/  ULEA UR8, UR7, UR42, 0x3 ;  /* 0x0000002a07087291 */ /* 0x000fe2000f8e183f */
[----:B------:R-:W-:-:S08]  /*2190*/  SHF.L.U32 R3, R5, 0x1f, RZ ;  /* 0x0000001f05037819 */ /* 0x000fd000000006ff */
[----:B------:R0:W1:Y:S01]  /*21a0*/  SYNCS.PHASECHK.TRANS64.TRYWAIT P1, [UR8], R3 ;  /* 0x00000003ff0075a7 */ /* 0x0000620008020148 */
[----:B------:R-:W-:Y:S05]  /*21b0*/  @!P0 BRA `(.L_x_23) ;  /* 0x0000000000048947 */ /* 0x000fea0003800000 */
[----:B------:R-:W-:Y:S01]  /*21c0*/  BPT.TRAP 0x1 ;  /* 0x000000040000795c */ /* 0x000fe20000300000 */
.L_x_23:
[----:B-1----:R-:W-:Y:S05]  /*21d0*/  @P1 BRA `(.L_x_24) ;  /* 0x0000000000081947 */ /* 0x002fea0003800000 */
[----:B------:R-:W1:Y:S02]  /*21e0*/  SYNCS.PHASECHK.TRANS64.TRYWAIT P1, [UR8], R3 ;  /* 0x00000003ff0075a7 */ /* 0x000e640008020148 */
[----:B-1----:R-:W-:Y:S05]  /*21f0*/  @!P1 BRA `(.L_x_25) ;  /* 0x00000074004c9947 */ /* 0x002fea0003800000 */
.L_x_24:
[----:B------:R-:W-:Y:S01]  /*2200*/  ULEA UR13, UR7, UR5, 0x9 ;  /* 0x00000005070d7291 */ /* 0x000fe2000f8e483f */
[----:B------:R-:W-:Y:S01]  /*2210*/  WARPGROUP.ARRIVE ;  /* 0x00000000000079c5 */ /* 0x000fe20000000000 */
[----:B------:R-:W-:Y:S01]  /*2220*/  UIMAD UR12, UR7, 0x500, UR4 ;  /* 0x00000500070c78a4 */ /* 0x000fe2000f8e0204 */
[----:B------:R-:W-:Y:S01]  /*2230*/  UMOV UR9, 0x40000040 ;  /* 0x4000004000097882 */ /* 0x000fe20000000000 */
[----:B------:R-:W-:Y:S02]  /*2240*/  UMOV UR11, 0x40000040 ;  /* 0x40000040000b7882 */ /* 0x000fe40000000000 */
[----:B------:R-:W-:Y:S01]  /*2250*/  UIADD3 UR14, UR12, 0x100, URZ ;  /* 0x000001000c0e7890 */ /* 0x000fe2000fffe03f */
[----:B------:R-:W-:Y:S02]  /*2260*/  UMOV UR8, UR13 ;  /* 0x0000000d00087c82 */ /* 0x000fe40008000000 */
[----:B------:R-:W-:Y:S01]  /*2270*/  UMOV UR10, UR12 ;  /* 0x0000000c000a7c82 */ /* 0x000fe20008000000 */
[----:B------:R-:W-:Y:S01]  /*2280*/  UIADD3 UR15, UR12, 0x200, URZ ;  /* 0x000002000c0f7890 */ /* 0x000fe2000fffe03f */
[----:B------:R-:W-:Y:S01]  /*2290*/  HGMMA.64x32x16.F32.BF16 R88, gdesc[UR8], R88, gsb0 ;  /* 0x00600000085879f0 */ /* 0x000fe20008001858 */
[----:B------:R-:W-:Y:S01]  /*22a0*/  UMOV UR11, 0x40000040 ;  /* 0x40000040000b7882 */ /* 0x000fe20000000000 */
[----:B------:R-:W-:Y:S01]  /*22b0*/  UMOV UR10, UR14 ;  /* 0x0000000e000a7c82 */ /* 0x000fe20008000000 */
[----:B------:R-:W-:-:S02]  /*22c0*/  UIADD3 UR16, UR12, 0x300, URZ ;  /* 0x000003000c107890 */ /* 0x000fc4000fffe03f */
        /* <DEDUP_REMOVED lines=114> */
[----:B------:R-:W-:Y:S01]  /*29f0*/  BPT.TRAP 0x1 ;  /* 0x000000040000795c */ /* 0x000fe20000300000 */
.L_x_26:
[----:B------:R-:W-:Y:S02]  /*2a00*/  UISETP.GT.U32.AND UP0, UPT, UR36, 0x1, UPT ;  /* 0x000000012400788c */ /* 0x000fe4000bf04070 */
[----:B------:R-:W-:-:S04]  /*2a10*/  ULEA UR8, UR6, UR42, 0x3 ;  /* 0x0000002a06087291 */ /* 0x000fc8000f8e183f */
[----:B------:R-:W-:Y:S01]  /*2a20*/  UIADD3 UR8, UR8, 0x40, URZ ;  /* 0x0000004008087890 */ /* 0x000fe2000fffe03f */
[----:B------:R-:W-:-:S03]  /*2a30*/  PLOP3.LUT P1, PT, PT, PT, UP0, 0x80, 0x0 ;  /* 0x000000000000781c */ /* 0x000fc60003f2f008 */
[----:B------:R-:W-:-:S09]  /*2a40*/  UPRMT UR8, URZ, 0x654, UR8 ;  /* 0x000006543f087896 */ /* 0x000fd20008000008 */
[----:B------:R-:W-:Y:S01]  /*2a50*/  SYNCS.ARRIVE.TRANS64.RED.A1T0 RZ, [UR8], RZ ;  /* 0x000000ffffff79a7 */ /* 0x000fe20008100408 */
[----:B------:R-:W-:Y:S05]  /*2a60*/  @P1 BRA `(.L_x_27) ;  /* 0x0000000000041947 */ /* 0x000fea0003800000 */
[----:B------:R-:W-:Y:S01]  /*2a70*/  BPT.TRAP 0x1 ;  /* 0x000000040000795c */ /* 0x000fe20000300000 */
.L_x_27:
[----:B------:R-:W-:Y:S01]  /*2a80*/  UIADD3 UR7, UR7, 0x1, URZ ;  /* 0x0000000107077890 */ /* 0x000fe2000fffe03f */
[C---:B------:R-:W-:Y:S01]  /*2a90*/  ISETP.GT.AND P1, PT, R0.reuse, 0x1, PT ;  /* 0x000000010000780c */ /* 0x040fe20003f24270 */
[----:B------:R-:W-:Y:S01]  /*2aa0*/  UIADD3 UR6, UR6, 0x1, URZ ;  /* 0x0000000106067890 */ /* 0x000fe2000fffe03f */
[----:B------:R-:W-:Y:S01]  /*2ab0*/  VIADD R0, R0, 0xffffffff ;  /* 0xffffffff00007836 */ /* 0x000fe20000000000 */
[----:B------:R-:W-:Y:S02]  /*2ac0*/  UISETP.NE.AND UP0, UPT, UR7, 0x8, UPT ;  /* 0x000000080700788c */ /* 0x000fe4000bf05270 */
[----:B------:R-:W-:Y:S02]  /*2ad0*/  UISETP.NE.AND UP1, UPT, UR6, 0x8, UPT ;  /* 0x000000080600788c */ /* 0x000fe4000bf25270 */
[----:B------:R-:W-:Y:S02]  /*2ae0*/  USEL UR8, URZ, 0x1, UP0 ;  /* 0x000000013f087887 */ /* 0x000fe40008000000 */
[----:B------:R-:W-:-:S02]  /*2af0*/  USEL UR7, UR7, URZ, UP0 ;  /* 0x0000003f07077287 */ /* 0x000fc40008000000 */
[----:B------:R-:W-:Y:S02]  /*2b00*/  USEL UR6, UR6, URZ, UP1 ;  /* 0x0000003f06067287 */ /* 0x000fe40008800000 */
[----:B------:R-:W-:Y:S01]  /*2b10*/  LOP3.LUT R5, R5, UR8, RZ, 0x3c, !PT ;  /* 0x0000000805057c12 */ /* 0x000fe2000f8e3cff */
[----:B------:R-:W-:Y:S09]  /*2b20*/  @P1 BRA `(.L_x_28) ;  /* 0xfffffff4008c1947 */ /* 0x000ff2000383ffff */
.L_x_21:
[----:B01----:R-:W0:Y:S01]  /*2b30*/  LDC R0, c[0x0][0x28c] ;  /* 0x0000a300ff007b82 */ /* 0x003e220000000800 */
[----:B------:R1:W-:Y:S01]  /*2b40*/  SYNCS.ARRIVE.TRANS64.A1T0 RZ, [R108+UR45], RZ ;  /* 0x000000ff6cff79a7 */ /* 0x0003e2000810002d */
[----:B0-----:R-:W-:-:S13]  /*2b50*/  ISETP.GE.AND P1, PT, R0, 0x1, PT ;  /* 0x000000010000780c */ /* 0x001fda0003f26270 */
[----:B-1----:R-:W-:Y:S05]  /*2b60*/  @!P1 BRA `(.L_x_29) ;  /* 0x0000000000309947 */ /* 0x002fea0003800000 */
[----:B------:R-:W-:Y:S05]  /*2b70*/  @!P0 BRA `(.L_x_30) ;  /* 0x0000000000048947 */ /* 0x000fea0003800000 */
[----:B------:R-:W-:Y:S01]  /*2b80*/  BPT.TRAP 0x1 ;  /* 0x000000040000795c */ /* 0x000fe20000300000 */
.L_x_30:
[----:B------:R-:W-:Y:S02]  /*2b90*/  UIADD3 UR4, UR46, UR43, URZ ;  /* 0x0000002b2e047290 */ /* 0x000fe4000fffe03f */
[----:B------:R-:W-:Y:S02]  /*2ba0*/  UISETP.GT.U32.AND UP0, UPT, UR36, 0x1, UPT ;  /* 0x000000012400788c */ /* 0x000fe4000bf04070 */
[----:B------:R-:W-:-:S04]  /*2bb0*/  USHF.L.U32 UR4, UR4, 0x3, URZ ;  /* 0x0000000304047899 */ /* 0x000fc8000800063f */
[----:B------:R-:W-:Y:S01]  /*2bc0*/  ULOP3.LUT UR4, UR4, 0x38, URZ, 0xc0, !UPT ;  /* 0x0000003804047892 */ /* 0x000fe2000f8ec03f */
[----:B------:R-:W-:-:S03]  /*2bd0*/  PLOP3.LUT P0, PT, PT, PT, UP0, 0x80, 0x0 ;  /* 0x000000000000781c */ /* 0x000fc60003f0f008 */
[----:B------:R-:W-:-:S04]  /*2be0*/  UIADD3 UR4, UR42, 0x40, UR4 ;  /* 0x000000402a047890 */ /* 0x000fc8000fffe004 */
[----:B------:R-:W-:-:S09]  /*2bf0*/  UPRMT UR4, URZ, 0x654, UR4 ;  /* 0x000006543f047896 */ /* 0x000fd20008000004 */
[----:B------:R-:W-:Y:S01]  /*2c00*/  SYNCS.ARRIVE.TRANS64.RED.A1T0 RZ, [UR4], RZ ;  /* 0x000000ffffff79a7 */ /* 0x000fe20008100404 */
[----:B------:R-:W-:Y:S05]  /*2c10*/  @P0 BRA `(.L_x_29) ;  /* 0x0000000000040947 */ /* 0x000fea0003800000 */
[----:B------:R-:W-:Y:S01]  /*2c20*/  BPT.TRAP 0x1 ;  /* 0x000000040000795c */ /* 0x000fe20000300000 */
.L_x_29:
[----:B------:R-:W-:Y:S01]  /*2c30*/  SHF.L.U32 R0, R116, 0x1f, RZ ;  /* 0x0000001f74007819 */ /* 0x000fe200000006ff */
[----:B------:R-:W-:Y:S01]  /*2c40*/  UIADD3 UR43, UR41, UR43, URZ ;  /* 0x0000002b292b7290 */ /* 0x000fe2000fffe03f */
[----:B------:R-:W0:Y:S01]  /*2c50*/  LDC R7, c[0x0][0x288] ;  /* 0x0000a200ff077b82 */ /* 0x000e220000000800 */
[----:B------:R-:W-:Y:S02]  /*2c60*/  IMAD.SHL.U32 R12, R106, 0x2, RZ ;  /* 0x000000026a0c7824 */ /* 0x000fe400078e00ff */
[----:B------:R-:W-:Y:S02]  /*2c70*/  USHF.R.U32.HI UR4, URZ, 0x3, UR43 ;  /* 0x000000033f047899 */ /* 0x000fe4000801162b */
[----:B------:R-:W-:Y:S01]  /*2c80*/  UISETP.GT.U32.AND UP0, UPT, UR43, 0x7, UPT ;  /* 0x000000072b00788c */ /* 0x000fe2000bf04070 */
[----:B------:R-:W-:Y:S01]  /*2c90*/  SHF.R.S32.HI R13, RZ, 0x1f, R12 ;  /* 0x0000001fff0d7819 */ /* 0x000fe2000001140c */
[----:B------:R-:W-:Y:S01]  /*2ca0*/  ULOP3.LUT UR4, UR4, 0x1, URZ, 0xc0, !UPT ;  /* 0x0000000104047892 */ /* 0x000fe2000f8ec03f */
[----:B------:R-:W1:Y:S01]  /*2cb0*/  SYNCS.PHASECHK.TRANS64.TRYWAIT P0, [R107+UR44+0x10], R0 ;  /* 0x000010006b0075a7 */ /* 0x000e62000800016c */
[----:B------:R-:W-:-:S02]  /*2cc0*/  UISETP.LT.U32.AND UP0, UPT, UR41, 0x8, UP0 ;  /* 0x000000082900788c */ /* 0x000fc40008701070 */
[----:B------:R-:W-:Y:S02]  /*2cd0*/  UISETP.NE.U32.AND UP1, UPT, UR4, 0x1, UPT ;  /* 0x000000010400788c */ /* 0x000fe4000bf25070 */
[----:B------:R-:W-:Y:S02]  /*2ce0*/  USEL UR5, URZ, 0x1, !UP0 ;  /* 0x000000013f057887 */ /* 0x000fe4000c000000 */
[----:B------:R-:W-:Y:S02]  /*2cf0*/  UISETP.GT.U32.AND UP1, UPT, UR41, 0x7, !UP1 ;  /* 0x000000072900788c */ /* 0x000fe4000cf24070 */
[----:B------:R-:W-:Y:S02]  /*2d00*/  ULOP3.LUT UR43, UR43, 0x7, URZ, 0xc0, !UPT ;  /* 0x000000072b2b7892 */ /* 0x000fe4000f8ec03f */
[----:B------:R-:W-:-:S04]  /*2d10*/  USEL UR4, URZ, 0x1, !UP1 ;  /* 0x000000013f047887 */ /* 0x000fc8000c800000 */
[----:B------:R-:W-:Y:S01]  /*2d20*/  ULOP3.LUT UR47, UR4, UR47, UR5, 0x96, !UPT ;  /* 0x0000002f042f7292 */ /* 0x000fe2000f8e9605 */
[----:B01----:R-:W-:Y:S11]  /*2d30*/  @!P0 BRA `(.L_x_31) ;  /* 0x0000006800948947 */ /* 0x003ff60003800000 */
.L_x_221:
[----:B------:R-:W-:Y:S01]  /*2d40*/  IMAD.SHL.U32 R4, R18, 0x40, RZ ;  /* 0x0000004012047824 */ /* 0x000fe200078e00ff */
[----:B------:R-:W-:Y:S01]  /*2d50*/  ULDC UR6, c[0x0][0x284] ;  /* 0x0000a10000067ab9 */ /* 0x000fe20000000800 */
[----:B------:R-:W-:Y:S01]  /*2d60*/  IMAD R112, R2, 0xa0, RZ ;  /* 0x000000a002707824 */ /* 0x000fe200078e02ff */
[----:B------:R-:W-:Y:S01]  /*2d70*/  SHF.R.S32.HI R11, RZ, 0x1f, R19 ;  /* 0x0000001fff0b7819 */ /* 0x000fe20000011413 */
[----:B------:R-:W-:Y:S01]  /*2d80*/  ULDC.64 UR4, c[0x0][0x5d0] ;  /* 0x0001740000047ab9 */ /* 0x000fe20000000a00 */
[----:B------:R-:W-:Y:S01]  /*2d90*/  ISETP.GE.AND P0, PT, R4, UR6, PT ;  /* 0x0000000604007c0c */ /* 0x000fe2000bf06270 */
[----:B------:R-:W-:Y:S01]  /*2da0*/  IMAD.WIDE.U32 R2, R19, UR4, R12 ;  /* 0x0000000413027c25 */ /* 0x000fe2000f8e000c */
[----:B------:R-:W-:Y:S02]  /*2db0*/  SHF.R.S32.HI R113, RZ, 0x1f, R112 ;  /* 0x0000001fff717819 */ /* 0x000fe40000011470 */
[C---:B------:R-:W-:Y:S01]  /*2dc0*/  ISETP.GE.OR P0, PT, R112.reuse, R7, P0 ;  /* 0x000000077000720c */ /* 0x040fe20000706670 */
[----:B0-----:R-:W-:Y:S01]  /*2dd0*/  IMAD R0, R11, UR4, RZ ;  /* 0x000000040b007c24 */ /* 0x001fe2000f8e02ff */
[----:B------:R-:W-:-:S03]  /*2de0*/  IADD3 R8, P1, R112, R2, RZ ;  /* 0x0000000270087210 */ /* 0x000fc60007f3e0ff */
[----:B------:R-:W-:-:S05]  /*2df0*/  IMAD R5, R19, UR5, R0 ;  /* 0x0000000513057c24 */ /* 0x000fca000f8e0200 */
[----:B------:R-:W-:-:S03]  /*2e00*/  IADD3.X R9, R113, R3, R5, P1, !PT ;  /* 0x0000000371097210 */ /* 0x000fc60000ffe405 */
[----:B------:R-:W-:Y:S05]  /*2e10*/  @P0 BRA `(.L_x_32) ;  /* 0x0000004c00c40947 */ /* 0x000fea0003800000 */
[----:B------:R-:W0:Y:S01]  /*2e20*/  LDC.64 R2, c[0x0][0x5c8] ;  /* 0x00017200ff027b82 */ /* 0x000e220000000a00 */
[----:B-----5:R-:W-:Y:S01]  /*2e30*/  FSETP.NEU.AND P1, PT, R23, RZ, PT ;  /* 0x000000ff1700720b */ /* 0x020fe20003f2d000 */
[----:B------:R-:W-:Y:S01]  /*2e40*/  IMAD R5, R106, -0x2, R7 ;  /* 0xfffffffe6a057824 */ /* 0x000fe200078e0207 */
[----:B------:R-:W-:Y:S01]  /*2e50*/  BSSY B0, `(.L_x_32) ;  /* 0x00004ed000007945 */ /* 0x000fe20003800000 */
[----:B------:R-:W-:-:S04]  /*2e60*/  IMAD.WIDE R118, R18, 0x40, R104 ;  /* 0x0000004012767825 */ /* 0x000fc800078e0268 */
[----:B------:R-:W-:Y:S02]  /*2e70*/  IMAD.IADD R0, R5, 0x1, -R112 ;  /* 0x0000000105007824 */ /* 0x000fe400078e0a70 */
[----:B------:R-:W-:-:S03]  /*2e80*/  IMAD.IADD R4, R111, 0x1, -R4 ;  /* 0x000000016f047824 */ /* 0x000fc600078e0a04 */
[----:B------:R-:W-:-:S04]  /*2e90*/  ISETP.GT.AND P0, PT, R0, RZ, PT ;  /* 0x000000ff0000720c */ /* 0x000fc80003f04270 */
[----:B------:R-:W-:Y:S01]  /*2ea0*/  ISETP.GT.AND P2, PT, R4, RZ, P0 ;  /* 0x000000ff0400720c */ /* 0x000fe20000744270 */
[-C--:B0-----:R-:W-:Y:S02]  /*2eb0*/  IMAD R5, R119, R2.reuse, RZ ;  /* 0x0000000277057224 */ /* 0x081fe400078e02ff */
[----:B------:R-:W-:-:S04]  /*2ec0*/  IMAD.WIDE.U32 R8, R118, R2, R8 ;  /* 0x0000000276087225 */ /* 0x000fc800078e0008 */
[----:B------:R-:W-:-:S04]  /*2ed0*/  IMAD R5, R118, R3, R5 ;  /* 0x0000000376057224 */ /* 0x000fc800078e0205 */
[----:B------:R-:W-:Y:S01]  /*2ee0*/  IMAD.IADD R127, R9, 0x1, R5 ;  /* 0x00000001097f7824 */ /* 0x000fe200078e0205 */
[----:B------:R-:W-:Y:S06]  /*2ef0*/  @!P1 BRA `(.L_x_33) ;  /* 0x0000003400c09947 */ /* 0x000fec0003800000 */
[----:B------:R-:W0:Y:S01]  /*2f00*/  LDC.64 R120, c[0x0][0x5b8] ;  /* 0x00016e00ff787b82 */ /* 0x000e220000000a00 */
[----:B------:R-:W-:-:S07]  /*2f10*/  ULDC.64 UR4, c[0x0][0x5c0] ;  /* 0x0001700000047ab9 */ /* 0x000fce0000000a00 */
[----:B------:R-:W1:Y:S08]  /*2f20*/  LDC.64 R122, c[0x0][0x5b0] ;  /* 0x00016c00ff7a7b82 */ /* 0x000e700000000a00 */
[----:B------:R-:W2:Y:S01]  /*2f30*/  LDC.64 R124, c[0x0][0x5a8] ;  /* 0x00016a00ff7c7b82 */ /* 0x000ea20000000a00 */
[-C--:B0-----:R-:W-:Y:S02]  /*2f40*/  IMAD R10, R11, R120.reuse, RZ ;  /* 0x000000780b0a7224 */ /* 0x081fe400078e02ff */
[----:B------:R-:W-:-:S04]  /*2f50*/  IMAD.WIDE.U32 R6, R19, R120, R12 ;  /* 0x0000007813067225 */ /* 0x000fc800078e000c */
[----:B------:R-:W-:Y:S01]  /*2f60*/  IMAD R117, R19, R121, R10 ;  /* 0x0000007913757224 */ /* 0x000fe200078e020a */
[----:B------:R-:W-:Y:S01]  /*2f70*/  IADD3 R14, P1, R112, R6, RZ ;  /* 0x00000006700e7210 */ /* 0x000fe20007f3e0ff */
[----:B-1----:R-:W-:-:S03]  /*2f80*/  IMAD R5, R119, R122, RZ ;  /* 0x0000007a77057224 */ /* 0x002fc600078e02ff */
[----:B------:R-:W-:Y:S01]  /*2f90*/  IADD3.X R15, R113, R7, R117, P1, !PT ;  /* 0x00000007710f7210 */ /* 0x000fe20000ffe475 */
[C---:B------:R-:W-:Y:S02]  /*2fa0*/  IMAD R121, R118.reuse, R123, R5 ;  /* 0x0000007b76797224 */ /* 0x040fe400078e0205 */
[----:B------:R-:W-:-:S04]  /*2fb0*/  IMAD.WIDE.U32 R6, R118, R122, R14 ;  /* 0x0000007a76067225 */ /* 0x000fc800078e000e */
[----:B------:R-:W-:Y:S01]  /*2fc0*/  IMAD.IADD R5, R7, 0x1, R121 ;  /* 0x0000000107057824 */ /* 0x000fe200078e0279 */
[----:B--2---:R-:W-:-:S04]  /*2fd0*/  LEA R20, P1, R6, R124, 0x1 ;  /* 0x0000007c06147211 */ /* 0x004fc800078208ff */
[----:B------:R-:W-:-:S05]  /*2fe0*/  LEA.HI.X R21, R6, R125, R5, 0x1, P1 ;  /* 0x0000007d06157211 */ /* 0x000fca00008f0c05 */
[----:B------:R-:W2:Y:S01]  /*2ff0*/  @P2 LDG.E.LTC128B.U16 R5, desc[UR50][R20.64] ;  /* 0x0000003214052981 */ /* 0x000ea2000c1e1520 */
[----:B------:R-:W-:Y:S01]  /*3000*/  IMAD.WIDE.U32 R6, R118, R122, R112 ;  /* 0x0000007a76067225 */ /* 0x000fe200078e0070 */
[----:B------:R-:W-:Y:S02]  /*3010*/  BSSY B1, `(.L_x_34) ;  /* 0x0000015000017945 */ /* 0x000fe40003800000 */
[----:B------:R-:W-:-:S04]  /*3020*/  IADD3 R114, P1, R12, R6, RZ ;  /* 0x000000060c727210 */ /* 0x000fc80007f3e0ff */
[----:B------:R-:W-:Y:S02]  /*3030*/  IADD3.X R115, R13, R121, R7, P1, !PT ;  /* 0x000000790d737210 */ /* 0x000fe40000ffe407 */
[----:B------:R-:W-:Y:S01]  /*3040*/  LEA R10, P1, R8, UR4, 0x1 ;  /* 0x00000004080a7c11 */ /* 0x000fe2000f8208ff */
[----:B------:R-:W-:-:S03]  /*3050*/  IMAD.WIDE.U32 R114, R19, R120, R114 ;  /* 0x0000007813727225 */ /* 0x000fc600078e0072 */
[----:B------:R-:W-:Y:S02]  /*3060*/  LEA.HI.X R11, R8, UR5, R127, 0x1, P1 ;  /* 0x00000005080b7c11 */ /* 0x000fe400088f0c7f */
[----:B------:R-:W-:-:S04]  /*3070*/  ISETP.GT.AND P1, PT, R0, 0x1, PT ;  /* 0x000000010000780c */ /* 0x000fc80003f24270 */
[----:B------:R-:W-:Y:S01]  /*3080*/  ISETP.GT.AND P3, PT, R4, RZ, P1 ;  /* 0x000000ff0400720c */ /* 0x000fe20000f64270 */
[----:B--2---:R-:W-:-:S04]  /*3090*/  IMAD.U32 R6, R5, 0x10000, RZ ;  /* 0x0001000005067824 */ /* 0x004fc800078e00ff */
[----:B------:R-:W-:Y:S01]  /*30a0*/  FMUL R7, R6, R23 ;  /* 0x0000001706077220 */ /* 0x000fe20000400000 */
[----:B------:R-:W-:-:S03]  /*30b0*/  LEA R6, P4, R114, R124, 0x1 ;  /* 0x0000007c72067211 */ /* 0x000fc600078808ff */
[----:B------:R-:W-:-:S05]  /*30c0*/  FFMA R7, R88, R22, R7 ;  /* 0x0000001658077223 */ /* 0x000fca0000000007 */
[----:B------:R-:W-:Y:S01]  /*30d0*/  F2FP.BF16.F32.PACK_AB R8, RZ, R7 ;  /* 0x00000007ff08723e */ /* 0x000fe200000010ff */
[----:B------:R-:W-:-:S03]  /*30e0*/  IMAD.IADD R7, R117, 0x1, R115 ;  /* 0x0000000175077824 */ /* 0x000fc600078e0273 */
[----:B------:R-:W-:Y:S01]  /*30f0*/  PRMT R9, R8, 0x7610, R9 ;  /* 0x0000761008097816 */ /* 0x000fe20000000009 */
[----:B------:R-:W-:Y:S01]  /*3100*/  IMAD.SHL.U32 R8, R122, 0x8, RZ ;  /* 0x000000087a087824 */ /* 0x000fe200078e00ff */
[----:B------:R-:W-:-:S03]  /*3110*/  LEA.HI.X R7, R114, R125, R7, 0x1, P4 ;  /* 0x0000007d72077211 */ /* 0x000fc600020f0c07 */
[----:B------:R0:W-:Y:S02]  /*3120*/  @P2 STG.E.U16 desc[UR50][R10.64], R9 ;  /* 0x000000090a002986 */ /* 0x0001e4000c101532 */
[----:B0-----:R-:W-:Y:S01]  /*3130*/  SHF.L.U64.HI R9, R122, 0x3, R123 ;  /* 0x000000037a097819 */ /* 0x001fe2000001027b */
[----:B------:R-:W-:Y:S06]  /*3140*/  @!P3 BRA `(.L_x_35) ;  /* 0x000000000004b947 */ /* 0x000fec0003800000 */
[----:B------:R0:W5:Y:S02]  /*3150*/  LDG.E.LTC128B.U16 R5, desc[UR50][R6.64+0x2] ;  /* 0x0000023206057981 */ /* 0x000164000c1e1520 */
.L_x_35:
[----:B------:R-:W-:Y:S05]  /*3160*/  BSYNC B1 ;  /* 0x0000000000017941 */ /* 0x000fea0003800000 */
.L_x_34:
[----:B-----5:R-:W-:Y:S01]  /*3170*/  IMAD.U32 R18, R5, 0x10000, RZ ;  /* 0x0001000005127824 */ /* 0x020fe200078e00ff */
[----:B------:R-:W-:Y:S01]  /*3180*/  ISETP.GT.AND P0, PT, R4, 0x8, P0 ;  /* 0x000000080400780c */ /* 0x000fe20000704270 */
[----:B------:R-:W-:-:S04]  /*3190*/  IMAD.WIDE.U32 R8, R118, R122, R8 ;  /* 0x0000007a76087225 */ /* 0x000fc800078e0008 */
[----:B------:R-:W-:Y:S01]  /*31a0*/  FMUL R18, R18, R23 ;  /* 0x0000001712127220 */ /* 0x000fe20000400000 */
[----:B------:R-:W-:Y:S01]  /*31b0*/  IMAD.IADD R121, R121, 0x1, R9 ;  /* 0x0000000179797824 */ /* 0x000fe200078e0209 */
[----:B------:R-:W-:Y:S02]  /*31c0*/  IADD3 R9, P2, R14, R8, RZ ;  /* 0x000000080e097210 */ /* 0x000fe40007f5e0ff */
[----:B------:R-:W-:-:S03]  /*31d0*/  FFMA R18, R89, R22, R18 ;  /* 0x0000001659127223 */ /* 0x000fc60000000012 */
[----:B------:R-:W-:Y:S01]  /*31e0*/  IMAD.X R20, R121, 0x1, R15, P2 ;  /* 0x0000000179147824 */ /* 0x000fe200010e060f */
[C---:B------:R-:W-:Y:S02]  /*31f0*/  LEA R14, P2, R9.reuse, R124, 0x1 ;  /* 0x0000007c090e7211 */ /* 0x040fe400078408ff */
[----:B------:R-:W-:Y:S02]  /*3200*/  F2FP.BF16.F32.PACK_AB R18, RZ, R18 ;  /* 0x00000012ff12723e */ /* 0x000fe400000010ff */
[--C-:B------:R-:W-:Y:S02]  /*3210*/  LEA.HI.X R15, R9, R125, R20.reuse, 0x1, P2 ;  /* 0x0000007d090f7211 */ /* 0x100fe400010f0c14 */
[----:B------:R-:W-:Y:S02]  /*3220*/  PRMT R20, R18, 0x7610, R20 ;  /* 0x0000761012147816 */ /* 0x000fe40000000014 */
[----:B------:R-:W-:-:S03]  /*3230*/  PRMT R18, R5, 0x7610, R18 ;  /* 0x0000761005127816 */ /* 0x000fc60000000012 */
[----:B------:R1:W-:Y:S04]  /*3240*/  @P3 STG.E.U16 desc[UR50][R10.64+0x2], R20 ;  /* 0x000002140a003986 */ /* 0x0003e8000c101532 */
[----:B------:R-:W2:Y:S01]  /*3250*/  @P0 LDG.E.LTC128B.U16 R18, desc[UR50][R14.64] ;  /* 0x000000320e120981 */ /* 0x000ea2000c1e1520 */
[----:B------:R-:W-:Y:S01]  /*3260*/  IADD3 R12, P2, P3, R12, R8, R112 ;  /* 0x000000080c0c7210 */ /* 0x000fe20007b5e070 */
[----:B------:R-:W-:Y:S01]  /*3270*/  BSSY B1, `(.L_x_36) ;  /* 0x0000011000017945 */ /* 0x000fe20003800000 */
[----:B------:R-:W-:Y:S02]  /*3280*/  SHF.L.U64.HI R9, R2, 0x4, R3 ;  /* 0x0000000402097819 */ /* 0x000fe40000010203 */
[----:B------:R-:W-:Y:S02]  /*3290*/  IADD3.X R13, R13, R121, R113, P2, P3 ;  /* 0x000000790d0d7210 */ /* 0x000fe400017e6471 */
[----:B------:R-:W-:Y:S01]  /*32a0*/  ISETP.GT.AND P1, PT, R4, 0x8, P1 ;  /* 0x000000080400780c */ /* 0x000fe20000f24270 */
[----:B------:R-:W-:-:S04]  /*32b0*/  IMAD.WIDE.U32 R12, R19, R120, R12 ;  /* 0x00000078130c7225 */ /* 0x000fc800078e000c */
[----:B------:R-:W-:Y:S02]  /*32c0*/  IMAD.IADD R3, R117, 0x1, R13 ;  /* 0x0000000175037824 */ /* 0x000fe400078e020d */
[----:B--2---:R-:W-:-:S04]  /*32d0*/  IMAD.U32 R8, R18, 0x10000, RZ ;  /* 0x0001000012087824 */ /* 0x004fc800078e00ff */
[----:B------:R-:W-:Y:S01]  /*32e0*/  FMUL R5, R8, R23 ;  /* 0x0000001708057220 */ /* 0x000fe20000400000 */
[----:B------:R-:W-:Y:S02]  /*32f0*/  LEA R8, P2, R2, R10, 0x4 ;  /* 0x0000000a02087211 */ /* 0x000fe400078420ff */
[----:B------:R-:W-:Y:S01]  /*3300*/  LEA R2, P3, R12, R124, 0x1 ;  /* 0x0000007c0c027211 */ /* 0x000fe200078608ff */
[----:B------:R-:W-:Y:S02]  /*3310*/  FFMA R5, R90, R22, R5 ;  /* 0x000000165a057223 */ /* 0x000fe40000000005 */
[----:B------:R-:W-:Y:S01]  /*3320*/  IMAD.X R9, R9, 0x1, R11, P2 ;  /* 0x0000000109097824 */ /* 0x000fe200010e060b */
[----:B------:R-:W-:Y:S02]  /*3330*/  LEA.HI.X R3, R12, R125, R3, 0x1, P3 ;  /* 0x0000007d0c037211 */ /* 0x000fe400018f0c03 */
[----:B------:R-:W-:-:S05]  /*3340*/  F2FP.BF16.F32.PACK_AB R5, RZ, R5 ;  /* 0x00000005ff05723e */ /* 0x000fca00000010ff */
[----:B------:R1:W-:Y:S01]  /*3350*/  @P0 STG.E.U16 desc[UR50][R8.64], R5 ;  /* 0x0000000508000986 */ /* 0x0003e2000c101532 */
[----:B------:R-:W-:Y:S05]  /*3360*/  @!P1 BRA `(.L_x_37) ;  /* 0x0000000000049947 */ /* 0x000fea0003800000 */
[----:B------:R2:W5:Y:S02]  /*3370*/  LDG.E.LTC128B.U16 R18, desc[UR50][R2.64+0x2] ;  /* 0x0000023202127981 */ /* 0x000564000c1e1520 */
.L_x_37:
[----:B------:R-:W-:Y:S05]  /*3380*/  BSYNC B1 ;  /* 0x0000000000017941 */ /* 0x000fea0003800000 */
.L_x_36:
[----:B-----5:R-:W-:Y:S01]  /*3390*/  IMAD.U32 R12, R18, 0x10000, RZ ;  /* 0x00010000120c7824 */ /* 0x020fe200078e00ff */
[----:B------:R-:W-:Y:S01]  /*33a0*/  ISETP.GT.AND P0, PT, R0, 0x8, PT ;  /* 0x000000080000780c */ /* 0x000fe20003f04270 */
[----:B------:R-:W-:Y:S02]  /*33b0*/  BSSY B1, `(.L_x_38) ;  /* 0x0000008000017945 */ /* 0x000fe40003800000 */
[----:B------:R-:W-:Y:S01]  /*33c0*/  FMUL R12, R12, R23 ;  /* 0x000000170c0c7220 */ /* 0x000fe20000400000 */
[----:B------:R-:W-:-:S03]  /*33d0*/  ISETP.GT.AND P2, PT, R4, RZ, P0 ;  /* 0x000000ff0400720c */ /* 0x000fc60000744270 */
[----:B------:R-:W-:-:S05]  /*33e0*/  FFMA R12, R91, R22, R12 ;  /* 0x000000165b0c7223 */ /* 0x000fca000000000c */
[----:B------:R-:W-:-:S05]  /*33f0*/  F2FP.BF16.F32.PACK_AB R12, RZ, R12 ;  /* 0x0000000cff0c723e */ /* 0x000fca00000010ff */
[----:B------:R3:W-:Y:S01]  /*3400*/  @P1 STG.E.U16 desc[UR50][R8.64+0x2], R12 ;  /* 0x0000020c08001986 */ /* 0x0007e2000c101532 */
[----:B------:R-:W-:Y:S05]  /*3410*/  @!P2 BRA `(.L_x_39) ;  /* 0x000000000004a947 */ /* 0x000fea0003800000 */
[----:B------:R4:W5:Y:S02]  /*3420*/  LDG.E.LTC128B.U16 R18, desc[UR50][R6.64+0x10] ;  /* 0x0000103206127981 */ /* 0x000964000c1e1520 */
.L_x_39:
[----:B------:R-:W-:Y:S05]  /*3430*/  BSYNC B1 ;  /* 0x0000000000017941 */ /* 0x000fea0003800000 */
.L_x_38:
[----:B---3-5:R-:W-:Y:S01]  /*3440*/  IMAD.U32 R12, R18, 0x10000, RZ ;  /* 0x00010000120c7824 */ /* 0x028fe200078e00ff */
[----:B------:R-:W-:Y:S01]  /*3450*/  ISETP.GT.AND P1, PT, R0, 0x9, PT ;  /* 0x000000090000780c */ /* 0x000fe20003f24270 */
[----:B------:R-:W-:Y:S02]  /*3460*/  BSSY B1, `(.L_x_40) ;  /* 0x0000008000017945 */ /* 0x000fe40003800000 */
[----:B-1----:R-:W-:Y:S01]  /*3470*/  FMUL R5, R12, R23 ;  /* 0x000000170c057220 */ /* 0x002fe20000400000 */
[----:B------:R-:W-:-:S03]  /*3480*/  ISETP.GT.AND P3, PT, R4, RZ, P1 ;  /* 0x000000ff0400720c */ /* 0x000fc60000f64270 */
[----:B------:R-:W-:-:S05]  /*3490*/  FFMA R5, R92, R22, R5 ;  /* 0x000000165c057223 */ /* 0x000fca0000000005 */
[----:B------:R-:W-:-:S05]  /*34a0*/  F2FP.BF16.F32.PACK_AB R5, RZ, R5 ;  /* 0x00000005ff05723e */ /* 0x000fca00000010ff */
[----:B------:R1:W-:Y:S01]  /*34b0*/  @P2 STG.E.U16 desc[UR50][R10.64+0x10], R5 ;  /* 0x000010050a002986 */ /* 0x0003e2000c101532 */
[----:B------:R-:W-:Y:S05]  /*34c0*/  @!P3 BRA `(.L_x_41) ;  /* 0x000000000004b947 */ /* 0x000fea0003800000 */
[----:B------:R3:W5:Y:S02]  /*34d0*/  LDG.E.LTC128B.U16 R18, desc[UR50][R6.64+0x12] ;  /* 0x0000123206127981 */ /* 0x000764000c1e1520 */
.L_x_41:
[----:B------:R-:W-:Y:S05]  /*34e0*/  BSYNC B1 ;  /* 0x0000000000017941 */ /* 0x000fea0003800000 */
.L_x_40:
[----:B-----5:R-:W-:Y:S01]  /*34f0*/  IMAD.U32 R12, R18, 0x10000, RZ ;  /* 0x00010000120c7824 */ /* 0x020fe200078e00ff */
[----:B------:R-:W-:Y:S01]  /*3500*/  ISETP.GT.AND P0, PT, R4, 0x8, P0 ;  /* 0x000000080400780c */ /* 0x000fe20000704270 */
[----:B------:R-:W-:Y:S02]  /*3510*/  BSSY B1, `(.L_x_42) ;  /* 0x0000007000017945 */ /* 0x000fe40003800000 */
[----:B------:R-:W-:-:S04]  /*3520*/  FMUL R12, R12, R23 ;  /* 0x000000170c0c7220 */ /* 0x000fc80000400000 */
[----:B------:R-:W-:-:S05]  /*3530*/  FFMA R12, R93, R22, R12 ;  /* 0x000000165d0c7223 */ /* 0x000fca000000000c */
[----:B------:R-:W-:-:S05]  /*3540*/  F2FP.BF16.F32.PACK_AB R12, RZ, R12 ;  /* 0x0000000cff0c723e */ /* 0x000fca00000010ff */
[----:B------:R0:W-:Y:S01]  /*3550*/  @P3 STG.E.U16 desc[UR50][R10.64+0x12], R12 ;  /* 0x0000120c0a003986 */ /* 0x0001e2000c101532 */
[----:B------:R-:W-:Y:S05]  /*3560*/  @!P0 BRA `(.L_x_43) ;  /* 0x0000000000048947 */ /* 0x000fea0003800000 */
[----:B------:R0:W5:Y:S02]  /*3570*/  LDG.E.LTC128B.U16 R18, desc[UR50][R2.64+0x10] ;  /* 0x0000103202127981 */ /* 0x000164000c1e1520 */
.L_x_43:
[----:B------:R-:W-:Y:S05]  /*3580*/  BSYNC B1 ;  /* 0x0000000000017941 */ /* 0x000fea0003800000 */
.L_x_42:
[----:B0----5:R-:W-:Y:S01]  /*3590*/  IMAD.U32 R12, R18, 0x10000, RZ ;  /* 0x00010000120c7824 */ /* 0x021fe200078e00ff */
[----:B------:R-:W-:Y:S01]  /*35a0*/  ISETP.GT.AND P1, PT, R4, 0x8, P1 ;  /* 0x000000080400780c */ /* 0x000fe20000f24270 */
[----:B------:R-:W-:Y:S02]  /*35b0*/  BSSY B1, `(.L_x_44) ;  /* 0x0000007000017945 */ /* 0x000fe40003800000 */
[----:B-1----:R-:W-:-:S04]  /*35c0*/  FMUL R5, R12, R23 ;  /* 0x000000170c057220 */ /* 0x002fc80000400000 */
[----:B------:R-:W-:-:S05]  /*35d0*/  FFMA R5, R94, R22, R5 ;  /* 0x000000165e057223 */ /* 0x000fca0000000005 */
[----:B------:R-:W-:-:S05]  /*35e0*/  F2FP.BF16.F32.PACK_AB R5, RZ, R5 ;  /* 0x00000005ff05723e */ /* 0x000fca00000010ff */
[----:B------:R0:W-:Y:S01]  /*35f0*/  @P0 STG.E.U16 desc[UR50][R8.64+0x10], R5 ;  /* 0x0000100508000986 */ /* 0x0001e2000c101532 */
[----:B------:R-:W-:Y:S05]  /*3600*/  @!P1 BRA `(.L_x_45) ;  /* 0x0000000000049947 */ /* 0x000fea0003800000 */
[----:B------:R1:W5:Y:S02]  /*3610*/  LDG.E.LTC128B.U16 R18, desc[UR50][R2.64+0x12] ;  /* 0x0000123202127981 */ /* 0x000364000c1e1520 */
.L_x_45:
[----:B------:R-:W-:Y:S05]  /*3620*/  BSYNC B1 ;  /* 0x0000000000017941 */ /* 0x000fea0003800000 */
.L_x_44:
        /* <DEDUP_REMOVED lines=10> */
.L_x_47:
[----:B------:R-:W-:Y:S05]  /*36d0*/  BSYNC B1 ;  /* 0x0000000000017941 */ /* 0x000fea0003800000 */
.L_x_46:
[----:B0----5:R-:W-:Y:S01]  /*36e0*/  IMAD.U32 R12, R18, 0x10000, RZ ;  /* 0x00010000120c7824 */ /* 0x021fe200078e00ff */
        /* <DEDUP_REMOVED lines=9> */
.L_x_49:
[----:B------:R-:W-:Y:S05]  /*3780*/  BSYNC B1 ;  /* 0x0000000000017941 */ /* 0x000fea0003800000 */
.L_x_48:
        /* <DEDUP_REMOVED lines=9> */
.L_x_51:
[----:B------:R-:W-:Y:S05]  /*3820*/  BSYNC B1 ;  /* 0x0000000000017941 */ /* 0x000fea0003800000 */
.L_x_50:
[----:B0----5:R-:W-:Y:S01]  /*3830*/  IMAD.U32 R12, R18, 0x10000, RZ ;  /* 0x00010000120c7824 */ /* 0x021fe200078e00ff */
        /* <DEDUP_REMOVED lines=8> */
.L_x_53:
[----:B------:R-:W-:Y:S05]  /*38c0*/  BSYNC B1 ;  /* 0x0000000000017941 */ /* 0x000fea0003800000 */
.L_x_52:
        /* <DEDUP_REMOVED lines=10> */
.L_x_55:
[----:B------:R-:W-:Y:S05]  /*3970*/  BSYNC B1 ;  /* 0x0000000000017941 */ /* 0x000fea0003800000 */
.L_x_54:
        /* <DEDUP_REMOVED lines=10> */
.L_x_57:
[----:B------:R-:W-:Y:S05]  /*3a20*/  BSYNC B1 ;  /* 0x0000000000017941 */ /* 0x000fea0003800000 */
.L_x_56:
        /* <DEDUP_REMOVED lines=9> */
.L_x_59:
[----:B------:R-:W-:Y:S05]  /*3ac0*/  BSYNC B1 ;  /* 0x0000000000017941 */ /* 0x000fea0003800000 */
.L_x_58:
        /* <DEDUP_REMOVED lines=9> */
.L_x_61:
[----:B------:R-:W-:Y:S05]  /*3b60*/  BSYNC B1 ;  /* 0x0000000000017941 */ /* 0x000fea0003800000 */
.L_x_60:
        /* <DEDUP_REMOVED lines=10> */
.L_x_63:
[----:B------:R-:W-:Y:S05]  /*3c10*/  BSYNC B1 ;  /* 0x0000000000017941 */ /* 0x000fea0003800000 */
.L_x_62:
        /* <DEDUP_REMOVED lines=10> */
.L_x_65:
[----:B------:R-:W-:Y:S05]  /*3cc0*/  BSYNC B1 ;  /* 0x0000000000017941 */ /* 0x000fea0003800000 */
.L_x_64:
        /* <DEDUP_REMOVED lines=9> */
.L_x_67:
[----:B------:R-:W-:Y:S05]  /*3d60*/  BSYNC B1 ;  /* 0x0000000000017941 */ /* 0x000fea0003800000 */
.L_x_66:
        /* <DEDUP_REMOVED lines=9> */
.L_x_69:
[----:B------:R-:W-:Y:S05]  /*3e00*/  BSYNC B1 ;  /* 0x0000000000017941 */ /* 0x000fea0003800000 */
.L_x_68:
        /* <DEDUP_REMOVED lines=10> */
.L_x_71:
[----:B------:R-:W-:Y:S05]  /*3eb0*/  BSYNC B1 ;  /* 0x0000000000017941 */ /* 0x000fea0003800000 */
.L_x_70:
        /* <DEDUP_REMOVED lines=10> */
.L_x_73:
[----:B------:R-:W-:Y:S05]  /*3f60*/  BSYNC B1 ;  /* 0x0000000000017941 */ /* 0x000fea0003800000 */
.L_x_72:
        /* <DEDUP_REMOVED lines=9> */
.L_x_75:
[----:B------:R-:W-:Y:S05]  /*4000*/  BSYNC B1 ;  /* 0x0000000000017941 */ /* 0x000fea0003800000 */
.L_x_74:
        /* <DEDUP_REMOVED lines=9> */
.L_x_77:
[----:B------:R-:W-:Y:S05]  /*40a0*/  BSYNC B1 ;  /* 0x0000000000017941 */ /* 0x000fea0003800000 */
.L_x_76:
        /* <DEDUP_REMOVED lines=10> */
.L_x_79:
[----:B------:R-:W-:Y:S05]  /*4150*/  BSYNC B1 ;  /* 0x0000000000017941 */ /* 0x000fea0003800000 */
.L_x_78:
        /* <DEDUP_REMOVED lines=10> */
.L_x_81:
[----:B------:R-:W-:Y:S05]  /*4200*/  BSYNC B1 ;  /* 0x0000000000017941 */ /* 0x000fea0003800000 */
.L_x_80:
        /* <DEDUP_REMOVED lines=9> */
.L_x_83:
[----:B------:R-:W-:Y:S05]  /*42a0*/  BSYNC B1 ;  /* 0x0000000000017941 */ /* 0x000fea0003800000 */
.L_x_82:
        /* <DEDUP_REMOVED lines=9> */
.L_x_85:
[----:B------:R-:W-:Y:S05]  /*4340*/  BSYNC B1 ;  /* 0x0000000000017941 */ /* 0x000fea0003800000 */
.L_x_84:
        /* <DEDUP_REMOVED lines=10> */
.L_x_87:
[----:B------:R-:W-:Y:S05]  /*43f0*/  BSYNC B1 ;  /* 0x0000000000017941 */ /* 0x000fea0003800000 */
.L_x_86:
        /* <DEDUP_REMOVED lines=10> */
.L_x_89:
[----:B------:R-:W-:Y:S05]  /*44a0*/  BSYNC B1 ;  /* 0x0000000000017941 */ /* 0x000fea0003800000 */
.L_x_88:
        /* <DEDUP_REMOVED lines=9> */
.L_x_91:
[----:B------:R-:W-:Y:S05]  /*4540*/  BSYNC B1 ;  /* 0x0000000000017941 */ /* 0x000fea0003800000 */
.L_x_90:
        /* <DEDUP_REMOVED lines=9> */
.L_x_93:
[----:B------:R-:W-:Y:S05]  /*45e0*/  BSYNC B1 ;  /* 0x0000000000017941 */ /* 0x000fea0003800000 */
.L_x_92:
        /* <DEDUP_REMOVED lines=10> */
.L_x_95:
[----:B------:R-:W-:Y:S05]  /*4690*/  BSYNC B1 ;  /* 0x0000000000017941 */ /* 0x000fea0003800000 */
.L_x_94:
        /* <DEDUP_REMOVED lines=10> */
.L_x_97:
[----:B------:R-:W-:Y:S05]  /*4740*/  BSYNC B1 ;  /* 0x0000000000017941 */ /* 0x000fea0003800000 */
.L_x_96:
        /* <DEDUP_REMOVED lines=9> */
.L_x_99:
[----:B------:R-:W-:Y:S05]  /*47e0*/  BSYNC B1 ;  /* 0x0000000000017941 */ /* 0x000fea0003800000 */
.L_x_98:
        /* <DEDUP_REMOVED lines=9> */
.L_x_101:
[----:B------:R-:W-:Y:S05]  /*4880*/  BSYNC B1 ;  /* 0x0000000000017941 */ /* 0x000fea0003800000 */
.L_x_100:
        /* <DEDUP_REMOVED lines=10> */
.L_x_103:
[----:B------:R-:W-:Y:S05]  /*4930*/  BSYNC B1 ;  /* 0x0000000000017941 */ /* 0x000fea0003800000 */
.L_x_102:
        /* <DEDUP_REMOVED lines=10> */
.L_x_105:
[----:B------:R-:W-:Y:S05]  /*49e0*/  BSYNC B1 ;  /* 0x0000000000017941 */ /* 0x000fea0003800000 */
.L_x_104:
        /* <DEDUP_REMOVED lines=9> */
.L_x_107:
[----:B------:R-:W-:Y:S05]  /*4a80*/  BSYNC B1 ;  /* 0x0000000000017941 */ /* 0x000fea0003800000 */
.L_x_106:
        /* <DEDUP_REMOVED lines=9> */
.L_x_109:
[----:B------:R-:W-:Y:S05]  /*4b20*/  BSYNC B1 ;  /* 0x0000000000017941 */ /* 0x000fea0003800000 */
.L_x_108:
        /* <DEDUP_REMOVED lines=10> */
.L_x_111:
[----:B------:R-:W-:Y:S05]  /*4bd0*/  BSYNC B1 ;  /* 0x0000000000017941 */ /* 0x000fea0003800000 */
.L_x_110:
        /* <DEDUP_REMOVED lines=10> */
.L_x_113:
[----:B------:R-:W-:Y:S05]  /*4c80*/  BSYNC B1 ;  /* 0x0000000000017941 */ /* 0x000fea0003800000 */
.L_x_112:
        /* <DEDUP_REMOVED lines=9> */
.L_x_115:
[----:B------:R-:W-:Y:S05]  /*4d20*/  BSYNC B1 ;  /* 0x0000000000017941 */ /* 0x000fea0003800000 */
.L_x_114:
        /* <DEDUP_REMOVED lines=9> */
.L_x_117:
[----:B------:R-:W-:Y:S05]  /*4dc0*/  BSYNC B1 ;  /* 0x0000000000017941 */ /* 0x000fea0003800000 */
.L_x_116:
        /* <DEDUP_REMOVED lines=10> */
.L_x_119:
[----:B------:R-:W-:Y:S05]  /*4e70*/  BSYNC B1 ;  /* 0x0000000000017941 */ /* 0x000fea0003800000 */
.L_x_118:
        /* <DEDUP_REMOVED lines=10> */
.L_x_121:
[----:B------:R-:W-:Y:S05]  /*4f20*/  BSYNC B1 ;  /* 0x0000000000017941 */ /* 0x000fea0003800000 */
.L_x_120:
        /* <DEDUP_REMOVED lines=9> */
.L_x_123:
[----:B------:R-:W-:Y:S05]  /*4fc0*/  BSYNC B1 ;  /* 0x0000000000017941 */ /* 0x000fea0003800000 */
.L_x_122:
        /* <DEDUP_REMOVED lines=9> */
.L_x_125:
[----:B------:R-:W-:Y:S05]  /*5060*/  BSYNC B1 ;  /* 0x0000000000017941 */ /* 0x000fea0003800000 */
.L_x_124:
        /* <DEDUP_REMOVED lines=10> */
.L_x_127:
[----:B------:R-:W-:Y:S05]  /*5110*/  BSYNC B1 ;  /* 0x0000000000017941 */ /* 0x000fea0003800000 */
.L_x_126:
        /* <DEDUP_REMOVED lines=10> */
.L_x_129:
[----:B------:R-:W-:Y:S05]  /*51c0*/  BSYNC B1 ;  /* 0x0000000000017941 */ /* 0x000fea0003800000 */
.L_x_128:
        /* <DEDUP_REMOVED lines=9> */
.L_x_131:
[----:B------:R-:W-:Y:S05]  /*5260*/  BSYNC B1 ;  /* 0x0000000000017941 */ /* 0x000fea0003800000 */
.L_x_130:
        /* <DEDUP_REMOVED lines=9> */
.L_x_133:
[----:B------:R-:W-:Y:S05]  /*5300*/  BSYNC B1 ;  /* 0x0000000000017941 */ /* 0x000fea0003800000 */
.L_x_132:
        /* <DEDUP_REMOVED lines=10> */
.L_x_135:
[----:B------:R-:W-:Y:S05]  /*53b0*/  BSYNC B1 ;  /* 0x0000000000017941 */ /* 0x000fea0003800000 */
.L_x_134:
        /* <DEDUP_REMOVED lines=10> */
.L_x_137:
[----:B------:R-:W-:Y:S05]  /*5460*/  BSYNC B1 ;  /* 0x0000000000017941 */ /* 0x000fea0003800000 */
.L_x_136:
        /* <DEDUP_REMOVED lines=9> */
.L_x_139:
[----:B------:R-:W-:Y:S05]  /*5500*/  BSYNC B1 ;  /* 0x0000000000017941 */ /* 0x000fea0003800000 */
.L_x_138:
        /* <DEDUP_REMOVED lines=9> */
.L_x_141:
[----:B------:R-:W-:Y:S05]  /*55a0*/  BSYNC B1 ;  /* 0x0000000000017941 */ /* 0x000fea0003800000 */
.L_x_140:
        /* <DEDUP_REMOVED lines=10> */
.L_x_143:
[----:B------:R-:W-:Y:S05]  /*5650*/  BSYNC B1 ;  /* 0x0000000000017941 */ /* 0x000fea0003800000 */
.L_x_142:
        /* <DEDUP_REMOVED lines=10> */
.L_x_145:
[----:B------:R-:W-:Y:S05]  /*5700*/  BSYNC B1 ;  /* 0x0000000000017941 */ /* 0x000fea0003800000 */
.L_x_144:
        /* <DEDUP_REMOVED lines=9> */
.L_x_147:
[----:B------:R-:W-:Y:S05]  /*57a0*/  BSYNC B1 ;  /* 0x0000000000017941 */ /* 0x000fea0003800000 */
.L_x_146:
        /* <DEDUP_REMOVED lines=9> */
.L_x_149:
[----:B------:R-:W-:Y:S05]  /*5840*/  BSYNC B1 ;  /* 0x0000000000017941 */ /* 0x000fea0003800000 */
.L_x_148:
        /* <DEDUP_REMOVED lines=10> */
.L_x_151:
[----:B------:R-:W-:Y:S05]  /*58f0*/  BSYNC B1 ;  /* 0x0000000000017941 */ /* 0x000fea0003800000 */
.L_x_150:
        /* <DEDUP_REMOVED lines=10> */
.L_x_153:
[----:B------:R-:W-:Y:S05]  /*59a0*/  BSYNC B1 ;  /* 0x0000000000017941 */ /* 0x000fea0003800000 */
.L_x_152:
        /* <DEDUP_REMOVED lines=9> */
.L_x_155:
[----:B------:R-:W-:Y:S05]  /*5a40*/  BSYNC B1 ;  /* 0x0000000000017941 */ /* 0x000fea0003800000 */
.L_x_154:
        /* <DEDUP_REMOVED lines=9> */
.L_x_157:
[----:B------:R-:W-:Y:S05]  /*5ae0*/  BSYNC B1 ;  /* 0x0000000000017941 */ /* 0x000fea0003800000 */
.L_x_156:
        /* <DEDUP_REMOVED lines=10> */
.L_x_159:
[----:B------:R-:W-:Y:S05]  /*5b90*/  BSYNC B1 ;  /* 0x0000000000017941 */ /* 0x000fea0003800000 */
.L_x_158:
        /* <DEDUP_REMOVED lines=10> */
.L_x_161:
[----:B------:R-:W-:Y:S05]  /*5c40*/  BSYNC B1 ;  /* 0x0000000000017941 */ /* 0x000fea0003800000 */
.L_x_160:
        /* <DEDUP_REMOVED lines=9> */
.L_x_163:
[----:B------:R-:W-:Y:S05]  /*5ce0*/  BSYNC B1 ;  /* 0x0000000000017941 */ /* 0x000fea0003800000 */
.L_x_162:
        /* <DEDUP_REMOVED lines=9> */
.L_x_165:
[----:B------:R-:W-:Y:S05]  /*5d80*/  BSYNC B1 ;  /* 0x0000000000017941 */ /* 0x000fea0003800000 */
.L_x_164:
        /* <DEDUP_REMOVED lines=10> */
.L_x_167:
[----:B------:R-:W-:Y:S05]  /*5e30*/  BSYNC B1 ;  /* 0x0000000000017941 */ /* 0x000fea0003800000 */
.L_x_166:
        /* <DEDUP_REMOVED lines=10> */
.L_x_169:
[----:B------:R-:W-:Y:S05]  /*5ee0*/  BSYNC B1 ;  /* 0x0000000000017941 */ /* 0x000fea0003800000 */
.L_x_168:
        /* <DEDUP_REMOVED lines=9> */
.L_x_171:
[----:B------:R-:W-:Y:S05]  /*5f80*/  BSYNC B1 ;  /* 0x0000000000017941 */ /* 0x000fea0003800000 */
.L_x_170:
        /* <DEDUP_REMOVED lines=9> */
.L_x_173:
[----:B------:R-:W-:Y:S05]  /*6020*/  BSYNC B1 ;  /* 0x0000000000017941 */ /* 0x000fea0003800000 */
.L_x_172:
        /* <DEDUP_REMOVED lines=10> */
.L_x_175:
[----:B------:R-:W-:Y:S05]  /*60d0*/  BSYNC B1 ;  /* 0x0000000000017941 */ /* 0x000fea0003800000 */
.L_x_174:
        /* <DEDUP_REMOVED lines=10> */
.L_x_177:
[----:B------:R-:W-:Y:S05]  /*6180*/  BSYNC B1 ;  /* 0x0000000000017941 */ /* 0x000fea0003800000 */
.L_x_176:
        /* <DEDUP_REMOVED lines=9> */
.L_x_179:
[----:B------:R-:W-:Y:S05]  /*6220*/  BSYNC B1 ;  /* 0x0000000000017941 */ /* 0x000fea0003800000 */
.L_x_178:
        /* <DEDUP_REMOVED lines=9> */
.L_x_181:
[----:B------:R-:W-:Y:S05]  /*62c0*/  BSYNC B1 ;  /* 0x0000000000017941 */ /* 0x000fea0003800000 */
.L_x_180:
        /* <DEDUP_REMOVED lines=10> */
.L_x_183:
[----:B------:R-:W-:Y:S05]  /*6370*/  BSYNC B1 ;  /* 0x0000000000017941 */ /* 0x000fea0003800000 */
.L_x_182:
        /* <DEDUP_REMOVED lines=10> */
.L_x_185:
[----:B------:R-:W-:Y:S05]  /*6420*/  BSYNC B1 ;  /* 0x0000000000017941 */ /* 0x000fea0003800000 */
.L_x_184:
        /* <DEDUP_REMOVED lines=9> */
.L_x_187:
[----:B------:R-:W-:Y:S05]  /*64c0*/  BSYNC B1 ;  /* 0x0000000000017941 */ /* 0x000fea0003800000 */
.L_x_186:
[----:B0----5:R-:W-:Y:S01]  /*64d0*/  IMAD.U32 R0, R18, 0x10000, RZ ;  /* 0x0001000012007824 */ /* 0x021fe200078e00ff */
[----:B------:R-:W-:Y:S01]  /*64e0*/  ISETP.GT.AND P1, PT, R4, 0x8, P1 ;  /* 0x000000080400780c */ /* 0x000fe20000f24270 */
[----:B---34-:R-:W-:Y:S01]  /*64f0*/  @P0 IMAD.MOV.U32 R6, RZ, RZ, R8 ;  /* 0x000000ffff060224 */ /* 0x018fe200078e0008 */
[----:B------:R-:W-:Y:S01]  /*6500*/  BSSY B1, `(.L_x_188) ;  /* 0x0000008000017945 */ /* 0x000fe20003800000 */
[----:B------:R-:W-:Y:S01]  /*6510*/  FMUL R5, R0, R23 ;  /* 0x0000001700057220 */ /* 0x000fe20000400000 */
[----:B------:R-:W-:-:S03]  /*6520*/  @P0 IMAD.MOV.U32 R7, RZ, RZ, R9 ;  /* 0x000000ffff070224 */ /* 0x000fc600078e0009 */
[----:B------:R-:W-:-:S05]  /*6530*/  FFMA R5, R38, R22, R5 ;  /* 0x0000001626057223 */ /* 0x000fca0000000005 */
[----:B------:R-:W-:-:S05]  /*6540*/  F2FP.BF16.F32.PACK_AB R5, RZ, R5 ;  /* 0x00000005ff05723e */ /* 0x000fca00000010ff */
[----:B------:R0:W-:Y:S01]  /*6550*/  @P0 STG.E.U16 desc[UR50][R6.64+0x130], R5 ;  /* 0x0001300506000986 */ /* 0x0001e2000c101532 */
[----:B------:R-:W-:Y:S05]  /*6560*/  @!P1 BRA `(.L_x_189) ;  /* 0x0000000000049947 */ /* 0x000fea0003800000 */
[----:B------:R3:W5:Y:S02]  /*6570*/  LDG.E.LTC128B.U16 R18, desc[UR50][R2.64+0x132] ;  /* 0x0001323202127981 */ /* 0x000764000c1e1520 */
.L_x_189:
[----:B------:R-:W-:Y:S05]  /*6580*/  BSYNC B1 ;  /* 0x0000000000017941 */ /* 0x000fea0003800000 */
.L_x_188:
[----:B------:R-:W-:Y:S05]  /*6590*/  @!P1 BRA `(.L_x_190) ;  /* 0x0000001400e09947 */ /* 0x000fea0003800000 */
[----:B-----5:R-:W-:-:S04]  /*65a0*/  IMAD.U32 R18, R18, 0x10000, RZ ;  /* 0x0001000012127824 */ /* 0x020fc800078e00ff */
[----:B------:R-:W-:-:S04]  /*65b0*/  FMUL R18, R18, R23 ;  /* 0x0000001712127220 */ /* 0x000fc80000400000 */
[----:B------:R-:W-:-:S05]  /*65c0*/  FFMA R18, R39, R22, R18 ;  /* 0x0000001627127223 */ /* 0x000fca0000000012 */
[----:B------:R-:W-:-:S05]  /*65d0*/  F2FP.BF16.F32.PACK_AB R18, RZ, R18 ;  /* 0x00000012ff12723e */ /* 0x000fca00000010ff */
[----:B------:R4:W-:Y:S01]  /*65e0*/  STG.E.U16 desc[UR50][R8.64+0x132], R18 ;  /* 0x0001321208007986 */ /* 0x0009e2000c101532 */
[----:B------:R-:W-:Y:S05]  /*65f0*/  BRA `(.L_x_190) ;  /* 0x0000001400c87947 */ /* 0x000fea0003800000 */
.L_x_33:
[----:B------:R-:W-:Y:S01]  /*6600*/  ULDC.64 UR4, c[0x0][0x5c0] ;  /* 0x0001700000047ab9 */ /* 0x000fe20000000a00 */
[----:B------:R-:W-:Y:S01]  /*6610*/  ISETP.GT.AND P3, PT, R0, 0x1, PT ;  /* 0x000000010000780c */ /* 0x000fe20003f64270 */
[-C--:B------:R-:W-:Y:S01]  /*6620*/  FMUL R88, R88, R22.reuse ;  /* 0x0000001658587220 */ /* 0x080fe20000400000 */
[----:B------:R-:W-:Y:S01]  /*6630*/  LEA R6, P1, R8, UR4, 0x1 ;  /* 0x0000000408067c11 */ /* 0x000fe2000f8208ff */
[-C--:B------:R-:W-:Y:S01]  /*6640*/  FMUL R89, R89, R22.reuse ;  /* 0x0000001659597220 */ /* 0x080fe20000400000 */
[----:B------:R-:W-:Y:S01]  /*6650*/  SHF.L.U64.HI R3, R2, 0x4, R3 ;  /* 0x0000000402037819 */ /* 0x000fe20000010203 */
[-C--:B------:R-:W-:Y:S01]  /*6660*/  FMUL R90, R90, R22.reuse ;  /* 0x000000165a5a7220 */ /* 0x080fe20000400000 */
[----:B------:R-:W-:Y:S01]  /*6670*/  LEA.HI.X R7, R8, UR5, R127, 0x1, P1 ;  /* 0x0000000508077c11 */ /* 0x000fe200088f0c7f */
[-C--:B------:R-:W-:Y:S01]  /*6680*/  FMUL R91, R91, R22.reuse ;  /* 0x000000165b5b7220 */ /* 0x080fe20000400000 */
[----:B------:R-:W-:Y:S01]  /*6690*/  ISETP.GT.AND P1, PT, R4, RZ, P3 ;  /* 0x000000ff0400720c */ /* 0x000fe20001f24270 */
[----:B------:R-:W-:Y:S01]  /*66a0*/  FMUL R92, R92, R22 ;  /* 0x000000165c5c7220 */ /* 0x000fe20000400000 */
[----:B------:R-:W-:Y:S01]  /*66b0*/  F2FP.BF16.F32.PACK_AB R88, RZ, R88 ;  /* 0x00000058ff58723e */ /* 0x000fe200000010ff */
[-C--:B------:R-:W-:Y:S01]  /*66c0*/  FMUL R93, R93, R22.reuse ;  /* 0x000000165d5d7220 */ /* 0x080fe20000400000 */
[----:B------:R-:W-:Y:S01]  /*66d0*/  F2FP.BF16.F32.PACK_AB R89, RZ, R89 ;  /* 0x00000059ff59723e */ /* 0x000fe200000010ff */
[----:B------:R-:W-:Y:S01]  /*66e0*/  FMUL R94, R94, R22 ;  /* 0x000000165e5e7220 */ /* 0x000fe20000400000 */
[----:B------:R-:W-:Y:S01]  /*66f0*/  LEA R2, P5, R2, R6, 0x4 ;  /* 0x0000000602027211 */ /* 0x000fe200078a20ff */
[----:B------:R-:W-:Y:S01]  /*6700*/  @P2 STG.E.U16 desc[UR50][R6.64], R88 ;  /* 0x0000005806002986 */ /* 0x000fe2000c101532 */
[----:B------:R-:W-:Y:S01]  /*6710*/  ISETP.GT.AND P2, PT, R0, 0x8, PT ;  /* 0x000000080000780c */ /* 0x000fe20003f44270 */
[-C--:B------:R-:W-:Y:S01]  /*6720*/  FMUL R95, R95, R22.reuse ;  /* 0x000000165f5f7220 */ /* 0x080fe20000400000 */
[C---:B------:R-:W-:Y:S01]  /*6730*/  ISETP.GT.AND P3, PT, R4.reuse, 0x8, P3 ;  /* 0x000000080400780c */ /* 0x040fe20001f64270 */
[----:B------:R-:W-:Y:S01]  /*6740*/  IMAD.X R3, R3, 0x1, R7, P5 ;  /* 0x0000000103037824 */ /* 0x000fe200028e0607 */
[C---:B------:R-:W-:Y:S01]  /*6750*/  ISETP.GT.AND P4, PT, R4.reuse, RZ, P2 ;  /* 0x000000ff0400720c */ /* 0x040fe20001784270 */
[----:B------:R-:W-:Y:S01]  /*6760*/  @P1 STG.E.U16 desc[UR50][R6.64+0x2], R89 ;  /* 0x0000025906001986 */ /* 0x000fe2000c101532 */
[----:B------:R-:W-:Y:S01]  /*6770*/  ISETP.GT.AND P1, PT, R4, 0x8, P0 ;  /* 0x000000080400780c */ /* 0x000fe20000724270 */
[-C--:B------:R-:W-:Y:S01]  /*6780*/  FMUL R96, R96, R22.reuse ;  /* 0x0000001660607220 */ /* 0x080fe20000400000 */
[----:B------:R-:W-:Y:S01]  /*6790*/  ISETP.GT.AND P0, PT, R0, 0x9, PT ;  /* 0x000000090000780c */ /* 0x000fe20003f04270 */
[----:B------:R-:W-:Y:S01]  /*67a0*/  FMUL R97, R97, R22 ;  /* 0x0000001661617220 */ /* 0x000fe20000400000 */
[----:B------:R-:W-:Y:S01]  /*67b0*/  F2FP.BF16.F32.PACK_AB R90, RZ, R90 ;  /* 0x0000005aff5a723e */ /* 0x000fe200000010ff */
[-C--:B------:R-:W-:Y:S01]  /*67c0*/  FMUL R98, R98, R22.reuse ;  /* 0x0000001662627220 */ /* 0x080fe20000400000 */
[----:B------:R-:W-:Y:S01]  /*67d0*/  ISETP.GT.AND P5, PT, R4, RZ, P0 ;  /* 0x000000ff0400720c */ /* 0x000fe200007a4270 */
[-C--:B------:R-:W-:Y:S01]  /*67e0*/  FMUL R99, R99, R22.reuse ;  /* 0x0000001663637220 */ /* 0x080fe20000400000 */
[----:B------:R-:W-:Y:S01]  /*67f0*/  F2FP.BF16.F32.PACK_AB R91, RZ, R91 ;  /* 0x0000005bff5b723e */ /* 0x000fe200000010ff */
[----:B------:R-:W-:Y:S01]  /*6800*/  FMUL R100, R100, R22 ;  /* 0x0000001664647220 */ /* 0x000fe20000400000 */
[----:B------:R-:W-:Y:S01]  /*6810*/  F2FP.BF16.F32.PACK_AB R92, RZ, R92 ;  /* 0x0000005cff5c723e */ /* 0x000fe200000010ff */
[-C--:B------:R-:W-:Y:S01]  /*6820*/  FMUL R101, R101, R22.reuse ;  /* 0x0000001665657220 */ /* 0x080fe20000400000 */
[----:B------:R-:W-:Y:S01]  /*6830*/  F2FP.BF16.F32.PACK_AB R93, RZ, R93 ;  /* 0x0000005dff5d723e */ /* 0x000fe200000010ff */
[----:B------:R-:W-:Y:S01]  /*6840*/  @P1 STG.E.U16 desc[UR50][R2.64], R90 ;  /* 0x0000005a02001986 */ /* 0x000fe2000c101532 */
[----:B------:R-:W-:Y:S01]  /*6850*/  ISETP.GT.AND P1, PT, R4, 0x8, P2 ;  /* 0x000000080400780c */ /* 0x000fe20001724270 */
[-C--:B------:R-:W-:Y:S01]  /*6860*/  FMUL R102, R102, R22.reuse ;  /* 0x0000001666667220 */ /* 0x080fe20000400000 */
[----:B------:R-:W-:Y:S01]  /*6870*/  ISETP.GT.AND P2, PT, R4, 0x8, P0 ;  /* 0x000000080400780c */ /* 0x000fe20000744270 */
[----:B------:R-:W-:Y:S01]  /*6880*/  @P3 STG.E.U16 desc[UR50][R2.64+0x2], R91 ;  /* 0x0000025b02003986 */ /* 0x000fe2000c101532 */
[C---:B------:R-:W-:Y:S01]  /*6890*/  ISETP.GT.AND P3, PT, R0.reuse, 0x10, PT ;  /* 0x000000100000780c */ /* 0x040fe20003f64270 */
[-C--:B------:R-:W-:Y:S01]  /*68a0*/  FMUL R103, R103, R22.reuse ;  /* 0x0000001667677220 */ /* 0x080fe20000400000 */
[----:B------:R-:W-:Y:S01]  /*68b0*/  ISETP.GT.AND P0, PT, R0, 0x11, PT ;  /* 0x000000110000780c */ /* 0x000fe20003f04270 */
[----:B------:R-:W-:Y:S01]  /*68c0*/  @P4 STG.E.U16 desc[UR50][R6.64+0x10], R92 ;  /* 0x0000105c06004986 */ /* 0x000fe2000c101532 */
[----:B------:R-:W-:Y:S01]  /*68d0*/  ISETP.GT.AND P4, PT, R4, RZ, P3 ;  /* 0x000000ff0400720c */ /* 0x000fe20001f84270 */
[----:B------:R-:W-:Y:S01]  /*68e0*/  FMUL R72, R72, R22 ;  /* 0x0000001648487220 */ /* 0x000fe20000400000 */
[----:B------:R-:W-:Y:S01]  /*68f0*/  F2FP.BF16.F32.PACK_AB R94, RZ, R94 ;  /* 0x0000005eff5e723e */ /* 0x000fe200000010ff */
[----:B------:R-:W-:Y:S01]  /*6900*/  @P5 STG.E.U16 desc[UR50][R6.64+0x12], R93 ;  /* 0x0000125d06005986 */ /* 0x000fe2000c101532 */
[----:B------:R-:W-:Y:S01]  /*6910*/  ISETP.GT.AND P5, PT, R4, RZ, P0 ;  /* 0x000000ff0400720c */ /* 0x000fe200007a4270 */
[----:B------:R-:W-:Y:S01]  /*6920*/  FMUL R73, R73, R22 ;  /* 0x0000001649497220 */ /* 0x000fe20000400000 */
[----:B------:R-:W-:Y:S01]  /*6930*/  F2FP.BF16.F32.PACK_AB R95, RZ, R95 ;  /* 0x0000005fff5f723e */ /* 0x000fe200000010ff */
[----:B------:R-:W-:Y:S01]  /*6940*/  @P1 STG.E.U16 desc[UR50][R2.64+0x10], R94 ;  /* 0x0000105e02001986 */ /* 0x000fe2000c101532 */
[----:B------:R-:W-:Y:S01]  /*6950*/  F2FP.BF16.F32.PACK_AB R96, RZ, R96 ;  /* 0x00000060ff60723e */ /* 0x000fe200000010ff */
[-C--:B------:R-:W-:Y:S01]  /*6960*/  FMUL R74, R74, R22.reuse ;  /* 0x000000164a4a7220 */ /* 0x080fe20000400000 */
[----:B------:R-:W-:Y:S01]  /*6970*/  ISETP.GT.AND P1, PT, R4, 0x8, P3 ;  /* 0x000000080400780c */ /* 0x000fe20001f24270 */
[----:B------:R-:W-:Y:S01]  /*6980*/  @P2 STG.E.U16 desc[UR50][R2.64+0x12], R95 ;  /* 0x0000125f02002986 */ /* 0x000fe2000c101532 */
[----:B------:R-:W-:Y:S01]  /*6990*/  F2FP.BF16.F32.PACK_AB R97, RZ, R97 ;  /* 0x00000061ff61723e */ /* 0x000fe200000010ff */
[-C--:B------:R-:W-:Y:S01]  /*69a0*/  FMUL R75, R75, R22.reuse ;  /* 0x000000164b4b7220 */ /* 0x080fe20000400000 */
[----:B------:R-:W-:Y:S01]  /*69b0*/  ISETP.GT.AND P3, PT, R0, 0x18, PT ;  /* 0x000000180000780c */ /* 0x000fe20003f64270 */
[----:B------:R-:W-:Y:S01]  /*69c0*/  @P4 STG.E.U16 desc[UR50][R6.64+0x20], R96 ;  /* 0x0000206006004986 */ /* 0x000fe2000c101532 */
[----:B------:R-:W-:Y:S01]  /*69d0*/  ISETP.GT.AND P2, PT, R4, 0x8, P0 ;  /* 0x000000080400780c */ /* 0x000fe20000744270 */
[-C--:B------:R-:W-:Y:S01]  /*69e0*/  FMUL R76, R76, R22.reuse ;  /* 0x000000164c4c7220 */ /* 0x080fe20000400000 */
[----:B------:R-:W-:Y:S01]  /*69f0*/  ISETP.GT.AND P0, PT, R0, 0x19, PT ;  /* 0x000000190000780c */ /* 0x000fe20003f04270 */
[----:B------:R-:W-:Y:S01]  /*6a00*/  @P5 STG.E.U16 desc[UR50][R6.64+0x22], R97 ;  /* 0x0000226106005986 */ /* 0x000fe2000c101532 */
[C---:B------:R-:W-:Y:S01]  /*6a10*/  ISETP.GT.AND P4, PT, R4.reuse, RZ, P3 ;  /* 0x000000ff0400720c */ /* 0x040fe20001f84270 */
[-C--:B------:R-:W-:Y:S01]  /*6a20*/  FMUL R77, R77, R22.reuse ;  /* 0x000000164d4d7220 */ /* 0x080fe20000400000 */
[----:B------:R-:W-:Y:S01]  /*6a30*/  ISETP.GT.AND P5, PT, R4, RZ, P0 ;  /* 0x000000ff0400720c */ /* 0x000fe200007a4270 */
[----:B------:R-:W-:Y:S01]  /*6a40*/  FMUL R78, R78, R22 ;  /* 0x000000164e4e7220 */ /* 0x000fe20000400000 */
[----:B------:R-:W-:Y:S01]  /*6a50*/  F2FP.BF16.F32.PACK_AB R98, RZ, R98 ;  /* 0x00000062ff62723e */ /* 0x000fe200000010ff */
[-C--:B------:R-:W-:Y:S01]  /*6a60*/  FMUL R79, R79, R22.reuse ;  /* 0x000000164f4f7220 */ /* 0x080fe20000400000 */
[----:B------:R-:W-:Y:S01]  /*6a70*/  F2FP.BF16.F32.PACK_AB R99, RZ, R99 ;  /* 0x00000063ff63723e */ /* 0x000fe200000010ff */
[----:B------:R-:W-:Y:S01]  /*6a80*/  FMUL R80, R80, R22 ;  /* 0x0000001650507220 */ /* 0x000fe20000400000 */
[----:B------:R-:W-:Y:S01]  /*6a90*/  F2FP.BF16.F32.PACK_AB R100, RZ, R100 ;  /* 0x00000064ff64723e */ /* 0x000fe200000010ff */
[----:B------:R-:W-:Y:S01]  /*6aa0*/  @P1 STG.E.U16 desc[UR50][R2.64+0x20], R98 ;  /* 0x0000206202001986 */ /* 0x000fe2000c101532 */
[----:B------:R-:W-:Y:S01]  /*6ab0*/  ISETP.GT.AND P1, PT, R4, 0x8, P3 ;  /* 0x000000080400780c */ /* 0x000fe20001f24270 */
[-C--:B------:R-:W-:Y:S01]  /*6ac0*/  FMUL R81, R81, R22.reuse ;  /* 0x0000001651517220 */ /* 0x080fe20000400000 */
[----:B------:R-:W-:Y:S01]  /*6ad0*/  F2FP.BF16.F32.PACK_AB R101, RZ, R101 ;  /* 0x00000065ff65723e */ /* 0x000fe200000010ff */
[----:B------:R-:W-:Y:S01]  /*6ae0*/  @P2 STG.E.U16 desc[UR50][R2.64+0x22], R99 ;  /* 0x0000226302002986 */ /* 0x000fe2000c101532 */
[----:B------:R-:W-:Y:S01]  /*6af0*/  ISETP.GT.AND P3, PT, R0, 0x20, PT ;  /* 0x000000200000780c */ /* 0x000fe20003f64270 */
[-C--:B------:R-:W-:Y:S01]  /*6b00*/  FMUL R82, R82, R22.reuse ;  /* 0x0000001652527220 */ /* 0x080fe20000400000 */
[----:B------:R-:W-:Y:S01]  /*6b10*/  ISETP.GT.AND P2, PT, R4, 0x8, P0 ;  /* 0x000000080400780c */ /* 0x000fe20000744270 */
[----:B------:R-:W-:Y:S01]  /*6b20*/  @P4 STG.E.U16 desc[UR50][R6.64+0x30], R100 ;  /* 0x0000306406004986 */ /* 0x000fe2000c101532 */
[----:B------:R-:W-:Y:S01]  /*6b30*/  ISETP.GT.AND P0, PT, R0, 0x21, PT ;  /* 0x000000210000780c */ /* 0x000fe20003f04270 */
[-C--:B------:R-:W-:Y:S01]  /*6b40*/  FMUL R83, R83, R22.reuse ;  /* 0x0000001653537220 */ /* 0x080fe20000400000 */
[C---:B------:R-:W-:Y:S01]  /*6b50*/  ISETP.GT.AND P4, PT, R4.reuse, RZ, P3 ;  /* 0x000000ff0400720c */ /* 0x040fe20001f84270 */
[----:B------:R-:W-:Y:S01]  /*6b60*/  @P5 STG.E.U16 desc[UR50][R6.64+0x32], R101 ;  /* 0x0000326506005986 */ /* 0x000fe2000c101532 */
        /* <DEDUP_REMOVED lines=169> */
[----:B------:R-:W-:Y:S01]  /*7600*/  FMUL R39, R39, R22 ;  /* 0x0000001627277220 */ /* 0x000fe20000400000 */
[----:B------:R-:W-:Y:S01]  /*7610*/  F2FP.BF16.F32.PACK_AB R41, RZ, R41 ;  /* 0x00000029ff29723e */ /* 0x000fe200000010ff */
[----:B------:R-:W-:Y:S01]  /*7620*/  @P2 STG.E.U16 desc[UR50][R2.64+0xb2], R71 ;  /* 0x0000b24702002986 */ /* 0x000fe2000c101532 */
[----:B------:R-:W-:-:S02]  /*7630*/  ISETP.GT.AND P3, PT, R0, 0x68, PT ;  /* 0x000000680000780c */ /* 0x000fc40003f64270 */
[----:B------:R-:W-:Y:S01]  /*7640*/  ISETP.GT.AND P2, PT, R4, 0x8, P0 ;  /* 0x000000080400780c */ /* 0x000fe20000744270 */
[----:B------:R-:W-:Y:S01]  /*7650*/  @P4 STG.E.U16 desc[UR50][R6.64+0xc0], R40 ;  /* 0x0000c02806004986 */ /* 0x000fe2000c101532 */
[----:B------:R-:W-:Y:S02]  /*7660*/  ISETP.GT.AND P0, PT, R0, 0x69, PT ;  /* 0x000000690000780c */ /* 0x000fe40003f04270 */
[C---:B------:R-:W-:Y:S01]  /*7670*/  ISETP.GT.AND P4, PT, R4.reuse, RZ, P3 ;  /* 0x000000ff0400720c */ /* 0x040fe20001f84270 */
[----:B------:R-:W-:Y:S01]  /*7680*/  @P5 STG.E.U16 desc[UR50][R6.64+0xc2], R41 ;  /* 0x0000c22906005986 */ /* 0x000fe2000c101532 */
[----:B------:R-:W-:Y:S02]  /*7690*/  ISETP.GT.AND P5, PT, R4, RZ, P0 ;  /* 0x000000ff0400720c */ /* 0x000fe400007a4270 */
[----:B------:R-:W-:Y:S02]  /*76a0*/  F2FP.BF16.F32.PACK_AB R42, RZ, R42 ;  /* 0x0000002aff2a723e */ /* 0x000fe400000010ff */
[----:B------:R-:W-:-:S02]  /*76b0*/  F2FP.BF16.F32.PACK_AB R43, RZ, R43 ;  /* 0x0000002bff2b723e */ /* 0x000fc400000010ff */
[----:B------:R-:W-:Y:S01]  /*76c0*/  F2FP.BF16.F32.PACK_AB R44, RZ, R44 ;  /* 0x0000002cff2c723e */ /* 0x000fe200000010ff */
[----:B------:R-:W-:Y:S01]  /*76d0*/  @P1 STG.E.U16 desc[UR50][R2.64+0xc0], R42 ;  /* 0x0000c02a02001986 */ /* 0x000fe2000c101532 */
[----:B------:R-:W-:Y:S02]  /*76e0*/  ISETP.GT.AND P1, PT, R4, 0x8, P3 ;  /* 0x000000080400780c */ /* 0x000fe40001f24270 */
[----:B------:R-:W-:Y:S01]  /*76f0*/  F2FP.BF16.F32.PACK_AB R45, RZ, R45 ;  /* 0x0000002dff2d723e */ /* 0x000fe200000010ff */
[----:B------:R-:W-:Y:S01]  /*7700*/  @P2 STG.E.U16 desc[UR50][R2.64+0xc2], R43 ;  /* 0x0000c22b02002986 */ /* 0x000fe2000c101532 */
[----:B------:R-:W-:Y:S02]  /*7710*/  ISETP.GT.AND P3, PT, R0, 0x70, PT ;  /* 0x000000700000780c */ /* 0x000fe40003f64270 */
[----:B------:R-:W-:Y:S01]  /*7720*/  ISETP.GT.AND P2, PT, R4, 0x8, P0 ;  /* 0x000000080400780c */ /* 0x000fe20000744270 */
[----:B------:R-:W-:Y:S01]  /*7730*/  @P4 STG.E.U16 desc[UR50][R6.64+0xd0], R44 ;  /* 0x0000d02c06004986 */ /* 0x000fe2000c101532 */
[----:B------:R-:W-:-:S02]  /*7740*/  ISETP.GT.AND P0, PT, R0, 0x71, PT ;  /* 0x000000710000780c */ /* 0x000fc40003f04270 */
[C---:B------:R-:W-:Y:S01]  /*7750*/  ISETP.GT.AND P4, PT, R4.reuse, RZ, P3 ;  /* 0x000000ff0400720c */ /* 0x040fe20001f84270 */
[----:B------:R-:W-:Y:S01]  /*7760*/  @P5 STG.E.U16 desc[UR50][R6.64+0xd2], R45 ;  /* 0x0000d22d06005986 */ /* 0x000fe2000c101532 */
[C---:B------:R-:W-:Y:S02]  /*7770*/  ISETP.GT.AND P5, PT, R4.reuse, RZ, P0 ;  /* 0x000000ff0400720c */ /* 0x040fe400007a4270 */
[----:B------:R-:W-:Y:S02]  /*7780*/  F2FP.BF16.F32.PACK_AB R46, RZ, R46 ;  /* 0x0000002eff2e723e */ /* 0x000fe400000010ff */
[----:B------:R-:W-:Y:S02]  /*7790*/  F2FP.BF16.F32.PACK_AB R47, RZ, R47 ;  /* 0x0000002fff2f723e */ /* 0x000fe400000010ff */
[----:B------:R-:W-:Y:S01]  /*77a0*/  F2FP.BF16.F32.PACK_AB R48, RZ, R48 ;  /* 0x00000030ff30723e */ /* 0x000fe200000010ff */
[----:B------:R-:W-:Y:S01]  /*77b0*/  @P1 STG.E.U16 desc[UR50][R2.64+0xd0], R46 ;  /* 0x0000d02e02001986 */ /* 0x000fe2000c101532 */
[----:B------:R-:W-:-:S02]  /*77c0*/  ISETP.GT.AND P1, PT, R4, 0x8, P3 ;  /* 0x000000080400780c */ /* 0x000fc40001f24270 */
[----:B------:R-:W-:Y:S01]  /*77d0*/  F2FP.BF16.F32.PACK_AB R49, RZ, R49 ;  /* 0x00000031ff31723e */ /* 0x000fe200000010ff */
[----:B------:R-:W-:Y:S01]  /*77e0*/  @P2 STG.E.U16 desc[UR50][R2.64+0xd2], R47 ;  /* 0x0000d22f02002986 */ /* 0x000fe2000c101532 */
[----:B------:R-:W-:Y:S02]  /*77f0*/  ISETP.GT.AND P2, PT, R0, 0x78, PT ;  /* 0x000000780000780c */ /* 0x000fe40003f44270 */
[----:B------:R-:W-:Y:S01]  /*7800*/  ISETP.GT.AND P0, PT, R4, 0x8, P0 ;  /* 0x000000080400780c */ /* 0x000fe20000704270 */
[----:B------:R-:W-:Y:S01]  /*7810*/  @P4 STG.E.U16 desc[UR50][R6.64+0xe0], R48 ;  /* 0x0000e03006004986 */ /* 0x000fe2000c101532 */
[----:B------:R-:W-:Y:S02]  /*7820*/  ISETP.GT.AND P3, PT, R0, 0x79, PT ;  /* 0x000000790000780c */ /* 0x000fe40003f64270 */
[C---:B------:R-:W-:Y:S01]  /*7830*/  ISETP.GT.AND P4, PT, R4.reuse, RZ, P2 ;  /* 0x000000ff0400720c */ /* 0x040fe20001784270 */
[----:B------:R-:W-:Y:S01]  /*7840*/  @P5 STG.E.U16 desc[UR50][R6.64+0xe2], R49 ;  /* 0x0000e23106005986 */ /* 0x000fe2000c101532 */
[----:B------:R-:W-:-:S02]  /*7850*/  ISETP.GT.AND P5, PT, R4, RZ, P3 ;  /* 0x000000ff0400720c */ /* 0x000fc40001fa4270 */
[----:B------:R-:W-:Y:S02]  /*7860*/  F2FP.BF16.F32.PACK_AB R50, RZ, R50 ;  /* 0x00000032ff32723e */ /* 0x000fe400000010ff */
[----:B------:R-:W-:Y:S02]  /*7870*/  F2FP.BF16.F32.PACK_AB R51, RZ, R51 ;  /* 0x00000033ff33723e */ /* 0x000fe400000010ff */
[----:B------:R-:W-:Y:S01]  /*7880*/  F2FP.BF16.F32.PACK_AB R52, RZ, R52 ;  /* 0x00000034ff34723e */ /* 0x000fe200000010ff */
[----:B------:R-:W-:Y:S01]  /*7890*/  @P1 STG.E.U16 desc[UR50][R2.64+0xe0], R50 ;  /* 0x0000e03202001986 */ /* 0x000fe2000c101532 */
[C---:B------:R-:W-:Y:S02]  /*78a0*/  ISETP.GT.AND P1, PT, R4.reuse, 0x8, P2 ;  /* 0x000000080400780c */ /* 0x040fe40001724270 */
[----:B------:R-:W-:Y:S01]  /*78b0*/  F2FP.BF16.F32.PACK_AB R53, RZ, R53 ;  /* 0x00000035ff35723e */ /* 0x000fe200000010ff */
[----:B------:R-:W-:Y:S01]  /*78c0*/  @P0 STG.E.U16 desc[UR50][R2.64+0xe2], R51 ;  /* 0x0000e23302000986 */ /* 0x000fe2000c101532 */
[----:B------:R-:W-:-:S02]  /*78d0*/  ISETP.GT.AND P2, PT, R4, 0x8, P3 ;  /* 0x000000080400780c */ /* 0x000fc40001f44270 */
[C---:B------:R-:W-:Y:S01]  /*78e0*/  ISETP.GT.AND P3, PT, R0.reuse, 0x80, PT ;  /* 0x000000800000780c */ /* 0x040fe20003f64270 */
        /* <DEDUP_REMOVED lines=9> */
[----:B------:R-:W-:Y:S02]  /*7980*/  F2FP.BF16.F32.PACK_AB R25, RZ, R25 ;  /* 0x00000019ff19723e */ /* 0x000fe400000010ff */
[C---:B------:R-:W-:Y:S01]  /*7990*/  ISETP.GT.AND P1, PT, R4.reuse, 0x8, P3 ;  /* 0x000000080400780c */ /* 0x040fe20001f24270 */
[----:B------:R-:W-:Y:S01]  /*79a0*/  @P2 STG.E.U16 desc[UR50][R2.64+0xf2], R55 ;  /* 0x0000f23702002986 */ /* 0x000fe2000c101532 */
[----:B------:R-:W-:Y:S02]  /*79b0*/  ISETP.GT.AND P0, PT, R4, 0x8, P0 ;  /* 0x000000080400780c */ /* 0x000fe40000704270 */
[----:B------:R-:W-:Y:S01]  /*79c0*/  F2FP.BF16.F32.PACK_AB R26, RZ, R26 ;  /* 0x0000001aff1a723e */ /* 0x000fe200000010ff */
[----:B------:R-:W-:Y:S01]  /*79d0*/  @P4 STG.E.U16 desc[UR50][R6.64+0x100], R24 ;  /* 0x0001001806004986 */ /* 0x000fe2000c101532 */
[----:B------:R-:W-:-:S02]  /*79e0*/  ISETP.GT.AND P4, PT, R0, 0x88, PT ;  /* 0x000000880000780c */ /* 0x000fc40003f84270 */
[----:B------:R-:W-:Y:S01]  /*79f0*/  F2FP.BF16.F32.PACK_AB R27, RZ, R27 ;  /* 0x0000001bff1b723e */ /* 0x000fe200000010ff */
[----:B------:R-:W-:Y:S01]  /*7a00*/  @P5 STG.E.U16 desc[UR50][R6.64+0x102], R25 ;  /* 0x0001021906005986 */ /* 0x000fe2000c101532 */
[----:B------:R-:W-:Y:S02]  /*7a10*/  ISETP.GT.AND P5, PT, R0, 0x89, PT ;  /* 0x000000890000780c */ /* 0x000fe40003fa4270 */
[C---:B------:R-:W-:Y:S01]  /*7a20*/  ISETP.GT.AND P2, PT, R4.reuse, RZ, P4 ;  /* 0x000000ff0400720c */ /* 0x040fe20002744270 */
[----:B------:R-:W-:Y:S01]  /*7a30*/  @P1 STG.E.U16 desc[UR50][R2.64+0x100], R26 ;  /* 0x0001001a02001986 */ /* 0x000fe2000c101532 */
[----:B------:R-:W-:Y:S02]  /*7a40*/  ISETP.GT.AND P6, PT, R4, RZ, P5 ;  /* 0x000000ff0400720c */ /* 0x000fe40002fc4270 */
[----:B------:R-:W-:Y:S01]  /*7a50*/  F2FP.BF16.F32.PACK_AB R28, RZ, R28 ;  /* 0x0000001cff1c723e */ /* 0x000fe200000010ff */
[----:B------:R-:W-:Y:S01]  /*7a60*/  @P0 STG.E.U16 desc[UR50][R2.64+0x102], R27 ;  /* 0x0001021b02000986 */ /* 0x000fe2000c101532 */
[----:B------:R-:W-:-:S02]  /*7a70*/  F2FP.BF16.F32.PACK_AB R29, RZ, R29 ;  /* 0x0000001dff1d723e */ /* 0x000fc400000010ff */
[----:B------:R-:W-:Y:S02]  /*7a80*/  ISETP.GT.AND P4, PT, R4, 0x8, P4 ;  /* 0x000000080400780c */ /* 0x000fe40002784270 */
[C---:B------:R-:W-:Y:S02]  /*7a90*/  ISETP.GT.AND P3, PT, R0.reuse, 0x90, PT ;  /* 0x000000900000780c */ /* 0x040fe40003f64270 */
[----:B------:R-:W-:Y:S01]  /*7aa0*/  F2FP.BF16.F32.PACK_AB R30, RZ, R30 ;  /* 0x0000001eff1e723e */ /* 0x000fe200000010ff */
[----:B------:R-:W-:Y:S01]  /*7ab0*/  @P2 STG.E.U16 desc[UR50][R6.64+0x110], R28 ;  /* 0x0001101c06002986 */ /* 0x000fe2000c101532 */
[----:B------:R-:W-:Y:S02]  /*7ac0*/  ISETP.GT.AND P2, PT, R0, 0x91, PT ;  /* 0x000000910000780c */ /* 0x000fe40003f44270 */
[----:B------:R-:W-:Y:S01]  /*7ad0*/  F2FP.BF16.F32.PACK_AB R31, RZ, R31 ;  /* 0x0000001fff1f723e */ /* 0x000fe200000010ff */
[----:B------:R-:W-:Y:S01]  /*7ae0*/  @P6 STG.E.U16 desc[UR50][R6.64+0x112], R29 ;  /* 0x0001121d06006986 */ /* 0x000fe2000c101532 */
[----:B------:R-:W-:-:S02]  /*7af0*/  ISETP.GT.AND P6, PT, R4, 0x8, P5 ;  /* 0x000000080400780c */ /* 0x000fc40002fc4270 */
[C---:B------:R-:W-:Y:S01]  /*7b00*/  ISETP.GT.AND P5, PT, R4.reuse, RZ, P3 ;  /* 0x000000ff0400720c */ /* 0x040fe20001fa4270 */
[----:B------:R-:W-:Y:S01]  /*7b10*/  @P4 STG.E.U16 desc[UR50][R2.64+0x110], R30 ;  /* 0x0001101e02004986 */ /* 0x000fe2000c101532 */
[----:B------:R-:W-:Y:S02]  /*7b20*/  ISETP.GT.AND P4, PT, R4, RZ, P2 ;  /* 0x000000ff0400720c */ /* 0x000fe40001784270 */
[C---:B------:R-:W-:Y:S02]  /*7b30*/  ISETP.GT.AND P1, PT, R0.reuse, 0x98, PT ;  /* 0x000000980000780c */ /* 0x040fe40003f24270 */
[----:B------:R-:W-:Y:S02]  /*7b40*/  F2FP.BF16.F32.PACK_AB R32, RZ, R32 ;  /* 0x00000020ff20723e */ /* 0x000fe400000010ff */
[----:B------:R-:W-:Y:S02]  /*7b50*/  ISETP.GT.AND P0, PT, R0, 0x99, PT ;  /* 0x000000990000780c */ /* 0x000fe40003f04270 */
[C---:B------:R-:W-:Y:S01]  /*7b60*/  ISETP.GT.AND P3, PT, R4.reuse, 0x8, P3 ;  /* 0x000000080400780c */ /* 0x040fe20001f64270 */
[----:B------:R-:W-:Y:S01]  /*7b70*/  @P6 STG.E.U16 desc[UR50][R2.64+0x112], R31 ;  /* 0x0001121f02006986 */ /* 0x000fe2000c101532 */
[----:B------:R-:W-:-:S02]  /*7b80*/  ISETP.GT.AND P6, PT, R4, RZ, P1 ;  /* 0x000000ff0400720c */ /* 0x000fc40000fc4270 */
[C---:B------:R-:W-:Y:S01]  /*7b90*/  ISETP.GT.AND P2, PT, R4.reuse, 0x8, P2 ;  /* 0x000000080400780c */ /* 0x040fe20001744270 */
[----:B------:R-:W-:Y:S01]  /*7ba0*/  @P5 STG.E.U16 desc[UR50][R6.64+0x120], R32 ;  /* 0x0001202006005986 */ /* 0x000fe2000c101532 */
[C---:B------:R-:W-:Y:S01]  /*7bb0*/  ISETP.GT.AND P5, PT, R4.reuse, RZ, P0 ;  /* 0x000000ff0400720c */ /* 0x040fe200007a4270 */
[----:B------:R-:W-:Y:S01]  /*7bc0*/  @P4 IMAD.MOV.U32 R5, RZ, RZ, R7 ;  /* 0x000000ffff054224 */ /* 0x000fe200078e0007 */
[C---:B------:R-:W-:Y:S02]  /*7bd0*/  ISETP.GT.AND P1, PT, R4.reuse, 0x8, P1 ;  /* 0x000000080400780c */ /* 0x040fe40000f24270 */
[----:B------:R-:W-:Y:S01]  /*7be0*/  ISETP.GT.AND P0, PT, R4, 0x8, P0 ;  /* 0x000000080400780c */ /* 0x000fe20000704270 */
[----:B------:R-:W-:Y:S01]  /*7bf0*/  @P4 IMAD.MOV.U32 R4, RZ, RZ, R6 ;  /* 0x000000ffff044224 */ /* 0x000fe200078e0006 */
[----:B------:R-:W-:Y:S02]  /*7c00*/  F2FP.BF16.F32.PACK_AB R33, RZ, R33 ;  /* 0x00000021ff21723e */ /* 0x000fe400000010ff */
[----:B------:R-:W-:-:S02]  /*7c10*/  F2FP.BF16.F32.PACK_AB R34, RZ, R34 ;  /* 0x00000022ff22723e */ /* 0x000fc400000010ff */
[----:B------:R-:W-:Y:S01]  /*7c20*/  F2FP.BF16.F32.PACK_AB R35, RZ, R35 ;  /* 0x00000023ff23723e */ /* 0x000fe200000010ff */
[----:B------:R0:W-:Y:S01]  /*7c30*/  @P4 STG.E.U16 desc[UR50][R4.64+0x122], R33 ;  /* 0x0001222104004986 */ /* 0x0001e2000c101532 */
[----:B------:R-:W-:Y:S02]  /*7c40*/  F2FP.BF16.F32.PACK_AB R36, RZ, R36 ;  /* 0x00000024ff24723e */ /* 0x000fe400000010ff */
[----:B------:R-:W-:Y:S01]  /*7c50*/  F2FP.BF16.F32.PACK_AB R37, RZ, R37 ;  /* 0x00000025ff25723e */ /* 0x000fe200000010ff */
[----:B------:R-:W-:Y:S01]  /*7c60*/  @P3 STG.E.U16 desc[UR50][R2.64+0x120], R34 ;  /* 0x0001202202003986 */ /* 0x000fe2000c101532 */
[----:B------:R-:W-:Y:S02]  /*7c70*/  F2FP.BF16.F32.PACK_AB R38, RZ, R38 ;  /* 0x00000026ff26723e */ /* 0x000fe400000010ff */
[----:B------:R-:W-:Y:S01]  /*7c80*/  F2FP.BF16.F32.PACK_AB R39, RZ, R39 ;  /* 0x00000027ff27723e */ /* 0x000fe200000010ff */
[----:B------:R-:W-:Y:S01]  /*7c90*/  @P2 STG.E.U16 desc[UR50][R2.64+0x122], R35 ;  /* 0x0001222302002986 */ /* 0x000fe2000c101532 */
[----:B0-----:R-:W-:-:S02]  /*7ca0*/  @P6 IMAD.MOV.U32 R4, RZ, RZ, R6 ;  /* 0x000000ffff046224 */ /* 0x001fc400078e0006 */
[----:B------:R-:W-:-:S05]  /*7cb0*/  @P6 IMAD.MOV.U32 R5, RZ, RZ, R7 ;  /* 0x000000ffff056224 */ /* 0x000fca00078e0007 */
[----:B------:R0:W-:Y:S04]  /*7cc0*/  @P6 STG.E.U16 desc[UR50][R4.64+0x130], R36 ;  /* 0x0001302404006986 */ /* 0x0001e8000c101532 */
[----:B------:R1:W-:Y:S04]  /*7cd0*/  @P5 STG.E.U16 desc[UR50][R6.64+0x132], R37 ;  /* 0x0001322506005986 */ /* 0x0003e8000c101532 */
[----:B------:R1:W-:Y:S01]  /*7ce0*/  @P1 STG.E.U16 desc[UR50][R2.64+0x130], R38 ;  /* 0x0001302602001986 */ /* 0x0003e2000c101532 */
[----:B0-----:R-:W-:Y:S02]  /*7cf0*/  @P0 IMAD.MOV.U32 R4, RZ, RZ, R2 ;  /* 0x000000ffff040224 */ /* 0x001fe400078e0002 */
[----:B------:R-:W-:-:S05]  /*7d00*/  @P0 IMAD.MOV.U32 R5, RZ, RZ, R3 ;  /* 0x000000ffff050224 */ /* 0x000fca00078e0003 */
[----:B------:R1:W-:Y:S02]  /*7d10*/  @P0 STG.E.U16 desc[UR50][R4.64+0x132], R39 ;  /* 0x0001322704000986 */ /* 0x0003e4000c101532 */
.L_x_190:
[----:B------:R-:W-:Y:S05]  /*7d20*/  BSYNC B0 ;  /* 0x0000000000007941 */ /* 0x000fea0003800000 */
.L_x_32:
[----:B-123--:R-:W-:Y:S01]  /*7d30*/  IMAD.U32 R2, RZ, RZ, UR48 ;  /* 0x00000030ff027e24 */ /* 0x00efe2000f8e00ff */
[----:B------:R-:W-:Y:S01]  /*7d40*/  ULDC.64 UR4, c[0x0][0x650] ;  /* 0x0001940000047ab9 */ /* 0x000fe20000000a00 */
[----:B------:R-:W-:Y:S01]  /*7d50*/  IMAD.U32 R0, RZ, RZ, UR37 ;  /* 0x00000025ff007e24 */ /* 0x000fe2000f8e00ff */
[----:B------:R1:W-:Y:S01]  /*7d60*/  SYNCS.ARRIVE.TRANS64.A1T0 RZ, [R110+UR45], RZ ;  /* 0x000000ff6eff79a7 */ /* 0x0003e2000810002d */
[----:B------:R-:W-:Y:S01]  /*7d70*/  IMAD.U32 R3, RZ, RZ, UR49 ;  /* 0x00000031ff037e24 */ /* 0x000fe2000f8e00ff */
[C---:B------:R-:W-:Y:S01]  /*7d80*/  LEA R16, P0, R2.reuse, R16, 0x1 ;  /* 0x0000001002107211 */ /* 0x040fe200078008ff */
[----:B----45:R-:W-:Y:S02]  /*7d90*/  IMAD.MOV.U32 R18, RZ, RZ, -0x1 ;  /* 0xffffffffff127424 */ /* 0x030fe400078e00ff */
[----:B------:R-:W-:Y:S01]  /*7da0*/  IMAD.MOV.U32 R19, RZ, RZ, -0x1 ;  /* 0xffffffffff137424 */ /* 0x000fe200078e00ff */
[----:B------:R-:W-:Y:S01]  /*7db0*/  LEA.HI.X R17, R2, R17, R0, 0x1, P0 ;  /* 0x0000001102117211 */ /* 0x000fe200000f0c00 */
[----:B------:R-:W-:Y:S01]  /*7dc0*/  IMAD.MOV.U32 R2, RZ, RZ, -0x1 ;  /* 0xffffffffff027424 */ /* 0x000fe200078e00ff */
[----:B------:R-:W-:-:S02]  /*7dd0*/  ISETP.GE.U32.AND P0, PT, R16, UR4, PT ;  /* 0x0000000410007c0c */ /* 0x000fc4000bf06070 */
[----:B------:R-:W-:Y:S02]  /*7de0*/  PRMT R0, RZ, 0x7610, R0 ;  /* 0x00007610ff007816 */ /* 0x000fe40000000000 */
[----:B------:R-:W-:-:S13]  /*7df0*/  ISETP.GE.U32.AND.EX P0, PT, R17, UR5, PT, P0 ;  /* 0x0000000511007c0c */ /* 0x000fda000bf06100 */
[----:B-1----:R-:W-:Y:S05]  /*7e00*/  @P0 BRA `(.L_x_191) ;  /* 0x00000004008c0947 */ /* 0x002fea0003800000 */
[----:B------:R-:W1:Y:S01]  /*7e10*/  S2UR UR7, SR_CTAID.X ;  /* 0x00000000000779c3 */ /* 0x000e620000002500 */
[----:B------:R-:W-:Y:S01]  /*7e20*/  ULDC.64 UR4, c[0x0][0x628] ;  /* 0x00018a0000047ab9 */ /* 0x000fe20000000a00 */
[----:B------:R-:W-:Y:S01]  /*7e30*/  ULDC UR6, c[0x0][0x150] ;  /* 0x0000540000067ab9 */ /* 0x000fe20000000800 */
[----:B------:R-:W-:Y:S01]  /*7e40*/  ISETP.NE.U32.AND P0, PT, RZ, UR4, PT ;  /* 0x00000004ff007c0c */ /* 0x000fe2000bf05070 */
[----:B------:R-:W-:Y:S01]  /*7e50*/  ULDC UR15, c[0x0][0x630] ;  /* 0x00018c00000f7ab9 */ /* 0x000fe20000000800 */
[C---:B------:R-:W-:Y:S01]  /*7e60*/  R2UR UR16, R16.reuse ;  /* 0x00000000101072ca */ /* 0x040fe200000e0000 */
[----:B------:R-:W-:Y:S01]  /*7e70*/  ULDC UR18, c[0x0][0x154] ;  /* 0x0000550000127ab9 */ /* 0x000fe20000000800 */
[----:B------:R-:W-:Y:S01]  /*7e80*/  ISETP.NE.AND.EX P0, PT, RZ, UR5, PT, P0 ;  /* 0x00000005ff007c0c */ /* 0x000fe2000bf05300 */
[----:B------:R-:W2:Y:S01]  /*7e90*/  S2UR UR19, SR_CTAID.Y ;  /* 0x00000000001379c3 */ /* 0x000ea20000002600 */
[----:B------:R-:W-:Y:S02]  /*7ea0*/  R2UR UR17, R17 ;  /* 0x00000000111172ca */ /* 0x000fe400000e0000 */
[----:B------:R-:W-:-:S02]  /*7eb0*/  R2UR UR12, R16 ;  /* 0x00000000100c72ca */ /* 0x000fc400000e0000 */
[----:B------:R-:W-:Y:S02]  /*7ec0*/  R2UR UR13, R17 ;  /* 0x00000000110d72ca */ /* 0x000fe400000e0000 */
[----:B-1----:R-:W-:-:S05]  /*7ed0*/  I2FP.F32.U32 R0, UR7 ;  /* 0x0000000700007c45 */ /* 0x002fca0008201000 */
[----:B------:R-:W-:-:S04]  /*7ee0*/  FMUL R0, R0, UR6 ;  /* 0x0000000600007c20 */ /* 0x000fc80008400000 */
[----:B------:R1:W3:Y:S01]  /*7ef0*/  F2I.U32.TRUNC.NTZ R2, R0 ;  /* 0x0000000000027305 */ /* 0x0002e2000020f000 */
[----:B--2---:R-:W-:Y:S05]  /*7f00*/  @!P0 BRA `(.L_x_192) ;  /* 0x0000000000308947 */ /* 0x004fea0003800000 */
        /* <DEDUP_REMOVED lines=12> */
.L_x_192:
[----:B------:R-:W-:Y:S01]  /*7fd0*/  USHF.R.U64 UR6, UR12, UR15, UR13 ;  /* 0x0000000f0c067299 */ /* 0x000fe2000800120d */
[----:B-1----:R-:W-:Y:S01]  /*7fe0*/  I2FP.F32.U32 R0, UR19 ;  /* 0x0000001300007c45 */ /* 0x002fe20008201000 */
[----:B------:R-:W-:Y:S01]  /*7ff0*/  USHF.R.U32.HI UR4, URZ, UR15, UR13 ;  /* 0x0000000f3f047299 */ /* 0x000fe2000801160d */
[----:B---3--:R-:W-:Y:S01]  /*8000*/  R2UR UR14, R2 ;  /* 0x00000000020e72ca */ /* 0x008fe200000e0000 */
[----:B------:R-:W-:Y:S02]  /*8010*/  UIADD3 UR9, UP0, URZ, -UR6, URZ ;  /* 0x800000063f097290 */ /* 0x000fe4000ff1e03f */
[----:B------:R-:W-:Y:S01]  /*8020*/  FMUL R0, R0, UR18 ;  /* 0x0000001200007c20 */ /* 0x000fe20008400000 */
[----:B------:R-:W-:Y:S01]  /*8030*/  ULDC.64 UR12, c[0x0][0x620] ;  /* 0x00018800000c7ab9 */ /* 0x000fe20000000a00 */
[----:B------:R-:W-:Y:S01]  /*8040*/  UIADD3.X UR4, URZ, ~UR4, URZ, UP0, !UPT ;  /* 0x800000043f047290 */ /* 0x000fe200087fe43f */
[----:B------:R-:W-:Y:S01]  /*8050*/  UMOV UR10, UR16 ;  /* 0x00000010000a7c82 */ /* 0x000fe20008000000 */
[----:B------:R-:W-:-:S02]  /*8060*/  UMOV UR11, UR17 ;  /* 0x00000011000b7c82 */ /* 0x000fc40008000000 */
[----:B------:R-:W1:Y:S01]  /*8070*/  F2I.U32.TRUNC.NTZ R0, R0 ;  /* 0x0000000000007305 */ /* 0x000e62000020f000 */
[----:B------:R-:W-:Y:S02]  /*8080*/  UIMAD UR4, UR4, UR12, URZ ;  /* 0x0000000c040472a4 */ /* 0x000fe4000f8e023f */
        /* <DEDUP_REMOVED lines=9> */
[----:B------:R-:W-:Y:S01]  /*8120*/  USHF.R.U64 UR12, UR10, UR13, UR11 ;  /* 0x0000000d0a0c7299 */ /* 0x000fe2000800120b */
[----:B-1----:R-:W-:Y:S01]  /*8130*/  R2UR UR16, R0 ;  /* 0x00000000001072ca */ /* 0x002fe200000e0000 */
[----:B------:R-:W-:Y:S01]  /*8140*/  USHF.R.U32.HI UR10, URZ, UR13, UR11 ;  /* 0x0000000d3f0a7299 */ /* 0x000fe2000801160b */
[----:B------:R-:W-:Y:S01]  /*8150*/  ISETP.NE.AND.EX P0, PT, RZ, UR5, PT, P0 ;  /* 0x00000005ff007c0c */ /* 0x000fe2000bf05300 */
[----:B------:R-:W-:Y:S01]  /*8160*/  ULDC UR17, c[0x0][0x608] ;  /* 0x0001820000117ab9 */ /* 0x000fe20000000800 */
[----:B------:R-:W-:-:S02]  /*8170*/  ULOP3.LUT UR23, URZ, UR18, URZ, 0x33, !UPT ;  /* 0x000000123f177292 */ /* 0x000fc4000f8e333f */
[----:B------:R-:W-:Y:S02]  /*8180*/  USHF.R.U64 UR18, UR12, UR17, UR10 ;  /* 0x000000110c127299 */ /* 0x000fe4000800120a */
[----:B------:R-:W-:Y:S01]  /*8190*/  USHF.R.U32.HI UR10, URZ, UR17, UR10 ;  /* 0x000000113f0a7299 */ /* 0x000fe2000801160a */
[----:B------:R-:W-:Y:S01]  /*81a0*/  UMOV UR20, 0x1 ;  /* 0x0000000100147882 */ /* 0x000fe20000000000 */
[----:B------:R-:W-:Y:S02]  /*81b0*/  UIADD3 UR14, -UR14, URZ, URZ ;  /* 0x0000003f0e0e7290 */ /* 0x000fe4000fffe13f */
[----:B------:R-:W-:Y:S02]  /*81c0*/  USHF.L.U32 UR13, UR20, UR22, URZ ;  /* 0x00000016140d7299 */ /* 0x000fe4000800063f */
[----:B------:R-:W-:Y:S01]  /*81d0*/  USHF.R.U64 UR20, UR18, UR22, UR10 ;  /* 0x0000001612147299 */ /* 0x000fe2000800120a */
[----:B------:R-:W-:Y:S01]  /*81e0*/  ULDC UR15, c[0x0][0x144] ;  /* 0x00005100000f7ab9 */ /* 0x000fe20000000800 */
[----:B------:R-:W-:Y:S01]  /*81f0*/  ULDC UR8, c[0x0][0x600] ;  /* 0x0001800000087ab9 */ /* 0x000fe20000000800 */
[----:B------:R-:W-:-:S02]  /*8200*/  UIADD3 UR21, -UR16, URZ, URZ ;  /* 0x0000003f10157290 */ /* 0x000fc4000fffe13f */
[----:B------:R-:W-:Y:S02]  /*8210*/  USHF.R.U32.HI UR17, URZ, UR22, UR10 ;  /* 0x000000163f117299 */ /* 0x000fe4000801160a */
[----:B------:R-:W-:Y:S02]  /*8220*/  UIADD3 UR9, UR8, -0x1, URZ ;  /* 0xffffffff08097890 */ /* 0x000fe4000fffe03f */
        /* <DEDUP_REMOVED lines=16> */
.L_x_193:
[----:B------:R-:W-:Y:S01]  /*8330*/  UISETP.NE.AND UP0, UPT, UR38, URZ, UPT ;  /* 0x0000003f2600728c */ /* 0x000fe2000bf05270 */
[----:B------:R-:W-:Y:S01]  /*8340*/  IMAD.MOV.U32 R0, RZ, RZ, 0x1 ;  /* 0x00000001ff007424 */ /* 0x000fe200078e00ff */
[----:B------:R-:W-:Y:S01]  /*8350*/  USHF.R.U64 UR4, UR16, UR24, UR17 ;  /* 0x0000001810047299 */ /* 0x000fe20008001211 */
[----:B------:R-:W-:Y:S01]  /*8360*/  IMAD.U32 R19, RZ, RZ, UR6 ;  /* 0x00000006ff137e24 */ /* 0x000fe2000f8e00ff */
[----:B------:R-:W-:Y:S02]  /*8370*/  ULOP3.LUT UR18, UR18, UR23, URZ, 0xc0, !UPT ;  /* 0x0000001712127292 */ /* 0x000fe4000f8ec03f */
[----:B------:R-:W-:Y:S02]  /*8380*/  UIADD3 UR5, -UR4, URZ, URZ ;  /* 0x0000003f04057290 */ /* 0x000fe4000fffe13f */
[----:B------:R-:W-:Y:S02]  /*8390*/  ULOP3.LUT UR9, UR12, UR9, URZ, 0xc0, !UPT ;  /* 0x000000090c097292 */ /* 0x000fe4000f8ec03f */
[----:B------:R-:W-:-:S02]  /*83a0*/  UIMAD UR4, UR13, UR4, UR18 ;  /* 0x000000040d0472a4 */ /* 0x000fc4000f8e0212 */
[----:B------:R-:W-:Y:S02]  /*83b0*/  @UP0 UIMAD UR22, UR26, UR21, UR19 ;  /* 0x000000151a1602a4 */ /* 0x000fe4000f8e0213 */
[----:B------:R-:W-:Y:S01]  /*83c0*/  UIMAD UR5, UR5, UR25, UR20 ;  /* 0x00000019050572a4 */ /* 0x000fe2000f8e0214 */
[----:B------:R-:W-:Y:S02]  /*83d0*/  ULDC UR7, c[0x0][0x610] ;  /* 0x0001840000077ab9 */ /* 0x000fe40000000800 */
[----:B------:R-:W-:Y:S02]  /*83e0*/  UIMAD UR4, UR4, UR7, UR22 ;  /* 0x00000007040472a4 */ /* 0x000fe4000f8e0216 */
[----:B------:R-:W-:-:S04]  /*83f0*/  UIMAD UR5, UR5, UR8, UR9 ;  /* 0x00000008050572a4 */ /* 0x000fc8000f8e0209 */
[----:B------:R-:W-:Y:S02]  /*8400*/  USEL UR7, UR5, UR4, !UP0 ;  /* 0x0000000405077287 */ /* 0x000fe4000c000000 */
[----:B------:R-:W-:-:S04]  /*8410*/  USEL UR4, UR4, UR5, !UP0 ;  /* 0x0000000504047287 */ /* 0x000fc8000c000000 */
[----:B------:R-:W-:Y:S02]  /*8420*/  IMAD.U32 R2, RZ, RZ, UR7 ;  /* 0x00000007ff027e24 */ /* 0x000fe4000f8e00ff */
[----:B------:R-:W-:-:S07]  /*8430*/  IMAD.U32 R18, RZ, RZ, UR4 ;  /* 0x00000004ff127e24 */ /* 0x000fce000f8e00ff */
.L_x_191:
[----:B------:R-:W-:Y:S02]  /*8440*/  LOP3.LUT P0, RZ, R0, 0xff, RZ, 0xc0, !PT ;  /* 0x000000ff00ff7812 */ /* 0x000fe4000780c0ff */
[----:B------:R-:W-:-:S11]  /*8450*/  LOP3.LUT R116, R116, 0x1, RZ, 0x3c, !PT ;  /* 0x0000000174747812 */ /* 0x000fd600078e3cff */
[----:B------:R-:W-:Y:S05]  /*8460*/  @P0 BRA `(.L_x_194) ;  /* 0xffffff9000640947 */ /* 0x000fea000383ffff */
[----:B------:R-:W-:Y:S05]  /*8470*/  EXIT ;  /* 0x000000000000794d */ /* 0x000fea0003800000 */
.L_x_13:
[----:B------:R-:W-:-:S08]  /*8480*/  ISETP.NE.AND P0, PT, RZ, UR8, PT ;  /* 0x00000008ff007c0c */ /* 0x000fd0000bf05270 */
[----:B-----5:R-:W0:-:S00]  /*8490*/  USETMAXREG.DEALLOC.CTAPOOL 0x28 ;  /* 0x00000028000079c8 */ /* 0x020e0000080e0500 */
[----:B------:R-:W-:Y:S05]  /*84a0*/  @P0 EXIT ;  /* 0x000000000000094d */ /* 0x000fea0003800000 */
[----:B0-----:R-:W-:Y:S01]  /*84b0*/  LOP3.LUT P0, RZ, R5, 0xff, RZ, 0xc0, !PT ;  /* 0x000000ff05ff7812 */ /* 0x001fe2000780c0ff */
[----:B------:R-:W-:Y:S02]  /*84c0*/  IMAD.MOV.U32 R0, RZ, RZ, 0x1 ;  /* 0x00000001ff007424 */ /* 0x000fe400078e00ff */
[----:B------:R-:W-:-:S10]  /*84d0*/  IMAD.MOV.U32 R8, RZ, RZ, RZ ;  /* 0x000000ffff087224 */ /* 0x000fd400078e00ff */
[----:B------:R-:W-:Y:S05]  /*84e0*/  @!P0 BRA `(.L_x_195) ;  /* 0x0000000c00148947 */ /* 0x000fea0003800000 */
[----:B------:R-:W-:Y:S01]  /*84f0*/  LOP3.LUT P0, RZ, R4, 0x1f, RZ, 0xc0, !PT ;  /* 0x0000001f04ff7812 */ /* 0x000fe2000780c0ff */
[----:B------:R-:W-:Y:S01]  /*8500*/  ULDC UR5, c[0x0][0x658] ;  /* 0x0001960000057ab9 */ /* 0x000fe20000000800 */
[----:B------:R-:W-:Y:S01]  /*8510*/  UMOV UR6, 0xffffffff ;  /* 0xffffffff00067882 */ /* 0x000fe20000000000 */
[----:B------:R-:W-:Y:S01]  /*8520*/  BSSY B0, `(.L_x_195) ;  /* 0x00000c1000007945 */ /* 0x000fe20003800000 */
[----:B------:R-:W-:Y:S01]  /*8530*/  USHF.L.U32 UR6, UR6, UR5, URZ ;  /* 0x0000000506067299 */ /* 0x000fe2000800063f */
[C---:B------:R-:W-:Y:S01]  /*8540*/  ISETP.NE.AND P3, PT, R3.reuse, RZ, PT ;  /* 0x000000ff0300720c */ /* 0x040fe20003f65270 */
[----:B------:R-:W-:Y:S01]  /*8550*/  IMAD.MOV.U32 R9, RZ, RZ, 0x1 ;  /* 0x00000001ff097424 */ /* 0x000fe200078e00ff */
[----:B------:R-:W-:Y:S01]  /*8560*/  ISETP.NE.OR P0, PT, R3, RZ, !P0 ;  /* 0x000000ff0300720c */ /* 0x000fe20004705670 */
[----:B------:R-:W-:Y:S01]  /*8570*/  IMAD.MOV.U32 R0, RZ, RZ, 0x1 ;  /* 0x00000001ff007424 */ /* 0x000fe200078e00ff */
[----:B------:R-:W-:Y:S01]  /*8580*/  ULDC UR4, c[0x0][0x600] ;  /* 0x0001800000047ab9 */ /* 0x000fe20000000800 */
[----:B------:R-:W-:Y:S01]  /*8590*/  IMAD.MOV.U32 R8, RZ, RZ, RZ ;  /* 0x000000ffff087224 */ /* 0x000fe200078e00ff */
[----:B------:R-:W-:Y:S01]  /*85a0*/  UMOV UR7, 0x1 ;  /* 0x0000000100077882 */ /* 0x000fe20000000000 */
[----:B------:R-:W-:-:S02]  /*85b0*/  UIADD3 UR19, UR39, 0x1, URZ ;  /* 0x0000000127137890 */ /* 0x000fc4000fffe03f */
[----:B------:R-:W-:Y:S02]  /*85c0*/  ULOP3.LUT UR22, UR36, 0x2, URZ, 0xfc, !UPT ;  /* 0x0000000224167892 */ /* 0x000fe4000f8efc3f */
[----:B------:R-:W-:Y:S02]  /*85d0*/  UIADD3 UR4, UR4, -0x1, URZ ;  /* 0xffffffff04047890 */ /* 0x000fe4000fffe03f */
[----:B------:R-:W-:Y:S02]  /*85e0*/  USHF.L.U32 UR5, UR7, UR5, URZ ;  /* 0x0000000507057299 */ /* 0x000fe4000800063f */
[----:B------:R-:W-:Y:S01]  /*85f0*/  ULOP3.LUT UR6, URZ, UR6, URZ, 0x33, !UPT ;  /* 0x000000063f067292 */ /* 0x000fe2000f8e333f */
[----:B------:R-:W-:-:S11]  /*8600*/  ULDC.64 UR20, c[0x0][0x198] ;  /* 0x0000660000147ab9 */ /* 0x000fd60000000a00 */
.L_x_207:
[----:B------:R-:W-:-:S03]  /*8610*/  UMOV UR7, 0xffffffff ;  /* 0xffffffff00077882 */ /* 0x000fc60000000000 */
[----:B------:R-:W-:Y:S05]  /*8620*/  BRA.DIV UR7, `(.L_x_196) ;  /* 0x00000012076c7947 */ /* 0x000fea000b800000 */
[----:B------:R-:W-:-:S13]  /*8630*/  ELECT P6, URZ, PT ;  /* 0x00000000003f782f */ /* 0x000fda00038c0000 */
.L_x_224:
[----:B------:R-:W0:Y:S01]  /*8640*/  LDC R3, c[0x0][0x28c] ;  /* 0x0000a300ff037b82 */ /* 0x000e220000000800 */
[----:B------:R-:W-:Y:S01]  /*8650*/  BSSY B1, `(.L_x_197) ;  /* 0x0000038000017945 */ /* 0x000fe20003800000 */
[----:B0-----:R-:W-:-:S13]  /*8660*/  ISETP.LT.OR P6, PT, R3, 0x1, !P6 ;  /* 0x000000010300780c */ /* 0x001fda00077c1670 */
[----:B------:R-:W-:Y:S05]  /*8670*/  @P6 BRA `(.L_x_198) ;  /* 0x0000000000d46947 */ /* 0x000fea0003800000 */
[----:B------:R-:W-:Y:S02]  /*8680*/  IMAD R6, R2, 0xa0, RZ ;  /* 0x000000a002067824 */ /* 0x000fe400078e02ff */
[----:B------:R-:W-:Y:S02]  /*8690*/  IMAD.SHL.U32 R18, R18, 0x40, RZ ;  /* 0x0000004012127824 */ /* 0x000fe400078e00ff */
[----:B------:R-:W-:Y:S02]  /*86a0*/  IMAD.MOV.U32 R11, RZ, RZ, RZ ;  /* 0x000000ffff0b7224 */ /* 0x000fe400078e00ff */
[----:B------:R-:W-:Y:S02]  /*86b0*/  IMAD.U32 R12, RZ, RZ, UR19 ;  /* 0x00000013ff0c7e24 */ /* 0x000fe4000f8e00ff */
[----:B------:R-:W-:Y:S02]  /*86c0*/  IMAD.MOV.U32 R2, RZ, RZ, R0 ;  /* 0x000000ffff027224 */ /* 0x000fe400078e0000 */
[----:B------:R-:W-:-:S07]  /*86d0*/  IMAD.MOV.U32 R3, RZ, RZ, R8 ;  /* 0x000000ffff037224 */ /* 0x000fce00078e0008 */
.L_x_202:
[----:B------:R-:W0:Y:S01]  /*86e0*/  S2R R5, SR_CgaCtaId ;  /* 0x0000000000057919 */ /* 0x000e220000008800 */
[----:B------:R-:W-:-:S04]  /*86f0*/  MOV R4, 0x400 ;  /* 0x0000040000047802 */ /* 0x000fc80000000f00 */
[----:B0-----:R-:W-:Y:S02]  /*8700*/  LEA R10, R5, R4, 0x18 ;  /* 0x00000004050a7211 */ /* 0x001fe400078ec0ff */
[----:B------:R-:W-:Y:S01]  /*8710*/  SHF.L.U32 R4, R2, 0x1f, RZ ;  /* 0x0000001f02047819 */ /* 0x000fe200000006ff */
[----:B------:R-:W0:Y:S02]  /*8720*/  @!P3 LDC R5, c[0x0][0x500] ;  /* 0x00014000ff05bb82 */ /* 0x000e240000000800 */
[----:B------:R-:W-:-:S04]  /*8730*/  IMAD R7, R3, 0x8, R10 ;  /* 0x0000000803077824 */ /* 0x000fc800078e020a */
[----:B------:R-:W1:Y:S02]  /*8740*/  SYNCS.PHASECHK.TRANS64.TRYWAIT P1, [R7+URZ+0x40], R4 ;  /* 0x00004004070075a7 */ /* 0x000e64000802017f */
[----:B-1----:R-:W-:Y:S05]  /*8750*/  @!P1 BRA `(.L_x_199) ;  /* 0x0000001000409947 */ /* 0x002fea0003800000 */
.L_x_225:
[----:B------:R-:W-:Y:S01]  /*8760*/  UPRMT UR7, UR22, 0x9910, URZ ;  /* 0x0000991016077896 */ /* 0x000fe2000800003f */
[----:B0-----:R0:W-:Y:S03]  /*8770*/  @!P3 SYNCS.ARRIVE.TRANS64 RZ, [R7+URZ], R5 ;  /* 0x0000000507ffb9a7 */ /* 0x0011e6000800003f */
[----:B------:R-:W-:-:S06]  /*8780*/  UISETP.NE.AND UP0, UPT, UR7, 0x2, UPT ;  /* 0x000000020700788c */ /* 0x000fcc000bf05270 */
[----:B------:R-:W-:-:S13]  /*8790*/  PLOP3.LUT P1, PT, PT, PT, UP0, 0x80, 0x0 ;  /* 0x000000000000781c */ /* 0x000fda0003f2f008 */
[----:B0-----:R-:W-:Y:S05]  /*87a0*/  @P1 BRA `(.L_x_200) ;  /* 0x0000000000041947 */ /* 0x001fea0003800000 */
[----:B------:R-:W-:Y:S01]  /*87b0*/  BPT.TRAP 0x1 ;  /* 0x000000040000795c */ /* 0x000fe20000300000 */
.L_x_200:
[----:B------:R-:W-:Y:S05]  /*87c0*/  @P0 BRA `(.L_x_201) ;  /* 0x0000000000040947 */ /* 0x000fea0003800000 */
[----:B------:R-:W-:Y:S01]  /*87d0*/  BPT.TRAP 0x1 ;  /* 0x000000040000795c */ /* 0x000fe20000300000 */
.L_x_201:
[--C-:B-1----:R-:W-:Y:S01]  /*87e0*/  IMAD R4, R3, 0x2000, R10.reuse ;  /* 0x0000200003047824 */ /* 0x102fe200078e020a */
[----:B------:R-:W-:Y:S01]  /*87f0*/  R2UR UR9, R7 ;  /* 0x00000000070972ca */ /* 0x000fe200000e0000 */
[C---:B------:R-:W-:Y:S01]  /*8800*/  IMAD R10, R3.reuse, 0x5000, R10 ;  /* 0x00005000030a7824 */ /* 0x040fe200078e020a */
[----:B------:R-:W-:Y:S01]  /*8810*/  UIADD3 UR14, UP0, UR20, 0xf0, URZ ;  /* 0x000000f0140e7890 */ /* 0x000fe2000ff1e03f */
[----:B------:R-:W-:Y:S01]  /*8820*/  VIADD R12, R12, 0xffffffff ;  /* 0xffffffff0c0c7836 */ /* 0x000fe20000000000 */
[----:B------:R-:W-:Y:S01]  /*8830*/  R2UR UR7, R4 ;  /* 0x00000000040772ca */ /* 0x000fe200000e0000 */
[----:B------:R-:W-:Y:S01]  /*8840*/  UIADD3 UR24, UP1, UR20, 0x1f0, URZ ;  /* 0x000001f014187890 */ /* 0x000fe2000ff3e03f */
[----:B------:R-:W-:Y:S01]  /*8850*/  R2UR UR8, R10 ;  /* 0x000000000a0872ca */ /* 0x000fe200000e0000 */
[----:B------:R-:W-:Y:S01]  /*8860*/  UIADD3.X UR15, URZ, UR21, URZ, UP0, !UPT ;  /* 0x000000153f0f7290 */ /* 0x000fe200087fe43f */
[----:B------:R-:W-:Y:S01]  /*8870*/  R2UR UR11, R18 ;  /* 0x00000000120b72ca */ /* 0x000fe200000e0000 */
[----:B------:R-:W-:Y:S01]  /*8880*/  VIADD R3, R3, 0x1 ;  /* 0x0000000103037836 */ /* 0x000fe20000000000 */
[----:B------:R-:W-:Y:S01]  /*8890*/  R2UR UR10, R11 ;  /* 0x000000000b0a72ca */ /* 0x000fe200000e0000 */
[----:B------:R-:W-:Y:S01]  /*88a0*/  UIADD3.X UR25, URZ, UR21, URZ, UP1, !UPT ;  /* 0x000000153f197290 */ /* 0x000fe20008ffe43f */
[----:B------:R-:W-:Y:S01]  /*88b0*/  R2UR UR12, R19 ;  /* 0x00000000130c72ca */ /* 0x000fe200000e0000 */
[----:B------:R-:W-:Y:S01]  /*88c0*/  UMOV UR16, 0x0 ;  /* 0x0000000000107882 */ /* 0x000fe20000000000 */
[----:B------:R-:W-:Y:S01]  /*88d0*/  R2UR UR18, R6 ;  /* 0x00000000061272ca */ /* 0x000fe200000e0000 */
[----:B------:R-:W-:Y:S01]  /*88e0*/  UMOV UR17, 0x10000000 ;  /* 0x1000000000117882 */ /* 0x000fe20000000000 */
[----:B------:R-:W-:Y:S01]  /*88f0*/  ISETP.GT.AND P2, PT, R12, 0x1, PT ;  /* 0x000000010c00780c */ /* 0x000fe20003f44270 */
[----:B------:R-:W-:Y:S01]  /*8900*/  UIADD3 UR7, UR7, 0x180, URZ ;  /* 0x0000018007077890 */ /* 0x000fe2000fffe03f */
[----:B------:R-:W-:Y:S01]  /*8910*/  ISETP.NE.AND P1, PT, R3, 0x8, PT ;  /* 0x000000080300780c */ /* 0x000fe20003f25270 */
[----:B------:R-:W-:Y:S01]  /*8920*/  UIADD3 UR13, UR8, 0x10180, URZ ;  /* 0x00010180080d7890 */ /* 0x000fe2000fffe03f */
[----:B------:R-:W-:-:S02]  /*8930*/  VIADD R11, R11, 0x40 ;  /* 0x000000400b0b7836 */ /* 0x000fc40000000000 */
[----:B------:R-:W-:Y:S02]  /*8940*/  SEL R5, RZ, 0x1, P1 ;  /* 0x00000001ff057807 */ /* 0x000fe40000800000 */
[----:B------:R-:W-:Y:S01]  /*8950*/  UMOV UR8, UR7 ;  /* 0x0000000700087c82 */ /* 0x000fe20008000000 */
[----:B------:R-:W-:Y:S01]  /*8960*/  SEL R3, R3, RZ, P1 ;  /* 0x000000ff03037207 */ /* 0x000fe20000800000 */
[----:B------:R0:W-:Y:S01]  /*8970*/  UTMALDG.3D [UR8], [UR14], desc[UR16] ;  /* 0x000010080e0075b4 */ /* 0x0001e20008011000 */
[----:B------:R-:W-:Y:S01]  /*8980*/  LOP3.LUT R2, R2, R5, RZ, 0x3c, !PT ;  /* 0x0000000502027212 */ /* 0x000fe200078e3cff */
[----:B0-----:R-:W-:Y:S01]  /*8990*/  UMOV UR8, UR13 ;  /* 0x0000000d00087c82 */ /* 0x001fe20008000000 */
[----:B------:R-:W-:Y:S02]  /*89a0*/  UMOV UR11, UR18 ;  /* 0x00000012000b7c82 */ /* 0x000fe40008000000 */
[----:B------:R0:W-:Y:S02]  /*89b0*/  UTMALDG.3D [UR8], [UR24], desc[UR16] ;  /* 0x00001008180075b4 */ /* 0x0001e40008011000 */
[----:B0-----:R-:W-:Y:S05]  /*89c0*/  @P2 BRA `(.L_x_202) ;  /* 0xfffffffc00442947 */ /* 0x001fea000383ffff */
.L_x_198:
[----:B------:R-:W-:Y:S05]  /*89d0*/  BSYNC B1 ;  /* 0x0000000000017941 */ /* 0x000fea0003800000 */
.L_x_197:
[----:B------:R-:W-:Y:S01]  /*89e0*/  LOP3.LUT P4, RZ, R9, 0xff, RZ, 0xc0, !PT ;  /* 0x000000ff09ff7812 */ /* 0x000fe2000788c0ff */
[----:B------:R-:W-:Y:S01]  /*89f0*/  VIADD R8, R8, UR39 ;  /* 0x0000002708087c36 */ /* 0x000fe20008000000 */
[----:B------:R-:W-:Y:S01]  /*8a00*/  ULDC.64 UR8, c[0x0][0x650] ;  /* 0x0001940000087ab9 */ /* 0x000fe20000000a00 */
[----:B------:R-:W-:Y:S01]  /*8a10*/  BSSY B1, `(.L_x_203) ;  /* 0x000006f000017945 */ /* 0x000fe20003800000 */
[----:B------:R-:W-:Y:S01]  /*8a20*/  IMAD.MOV.U32 R18, RZ, RZ, -0x1 ;  /* 0xffffffffff127424 */ /* 0x000fe200078e00ff */
[----:B------:R-:W-:Y:S01]  /*8a30*/  PRMT R9, RZ, 0x7610, R9 ;  /* 0x00007610ff097816 */ /* 0x000fe20000000009 */
[----:B------:R-:W-:Y:S01]  /*8a40*/  IMAD.MOV.U32 R19, RZ, RZ, -0x1 ;  /* 0xffffffffff137424 */ /* 0x000fe200078e00ff */
[C---:B------:R-:W-:Y:S02]  /*8a50*/  ISETP.GT.U32.AND P1, PT, R8.reuse, 0x7, PT ;  /* 0x000000070800780c */ /* 0x040fe40003f24070 */
[----:B------:R-:W-:Y:S02]  /*8a60*/  SHF.R.U32.HI R2, RZ, 0x3, R8 ;  /* 0x00000003ff027819 */ /* 0x000fe40000011608 */
[----:B------:R-:W-:-:S02]  /*8a70*/  LOP3.LUT R8, R8, 0x7, RZ, 0xc0, !PT ;  /* 0x0000000708087812 */ /* 0x000fc400078ec0ff */
[----:B------:R-:W0:Y:S01]  /*8a80*/  @P4 S2R R4, SR_CgaCtaId ;  /* 0x0000000000044919 */ /* 0x000e220000008800 */
[----:B------:R-:W-:Y:S02]  /*8a90*/  @P4 MOV R3, 0x400 ;  /* 0x0000040000034802 */ /* 0x000fe40000000f00 */
[----:B------:R-:W-:-:S04]  /*8aa0*/  LOP3.LUT R2, R2, 0x1, RZ, 0xc0, !PT ;  /* 0x0000000102027812 */ /* 0x000fc800078ec0ff */
[----:B------:R-:W-:Y:S02]  /*8ab0*/  ISETP.NE.U32.AND P2, PT, R2, 0x1, PT ;  /* 0x000000010200780c */ /* 0x000fe40003f45070 */
[----:B0-----:R-:W-:Y:S01]  /*8ac0*/  @P4 LEA R3, R4, R3, 0x18 ;  /* 0x0000000304034211 */ /* 0x001fe200078ec0ff */
[----:B------:R-:W-:-:S03]  /*8ad0*/  IMAD.U32 R4, RZ, RZ, UR39 ;  /* 0x00000027ff047e24 */ /* 0x000fc6000f8e00ff */
[----:B------:R0:W-:Y:S01]  /*8ae0*/  @P4 SYNCS.ARRIVE.TRANS64.A1T0 RZ, [R3+URZ+0xb8], RZ ;  /* 0x0000b8ff03ff49a7 */ /* 0x0001e2000810003f */
[----:B------:R-:W-:Y:S02]  /*8af0*/  IADD3 R16, P4, R16, UR48, RZ ;  /* 0x0000003010107c10 */ /* 0x000fe4000ff9e0ff */
[----:B------:R-:W-:Y:S02]  /*8b00*/  ISETP.LT.U32.AND P1, PT, R4, 0x8, P1 ;  /* 0x000000080400780c */ /* 0x000fe40000f21070 */
[----:B------:R-:W-:Y:S02]  /*8b10*/  IADD3.X R17, R17, UR37, RZ, P4, !PT ;  /* 0x0000002511117c10 */ /* 0x000fe4000a7fe4ff */
[----:B------:R-:W-:Y:S02]  /*8b20*/  ISETP.GE.U32.AND P4, PT, R16, UR8, PT ;  /* 0x0000000810007c0c */ /* 0x000fe4000bf86070 */
[----:B0-----:R-:W-:Y:S02]  /*8b30*/  SEL R3, RZ, 0x1, !P1 ;  /* 0x00000001ff037807 */ /* 0x001fe40004800000 */
[----:B------:R-:W-:-:S02]  /*8b40*/  ISETP.GE.U32.AND.EX P1, PT, R17, UR9, PT, P4 ;  /* 0x0000000911007c0c */ /* 0x000fc4000bf26140 */
[----:B------:R-:W-:-:S04]  /*8b50*/  ISETP.GT.U32.AND P2, PT, R4, 0x7, !P2 ;  /* 0x000000070400780c */ /* 0x000fc80005744070 */
[----:B------:R-:W-:-:S04]  /*8b60*/  SEL R2, RZ, 0x1, !P2 ;  /* 0x00000001ff027807 */ /* 0x000fc80005000000 */
[--C-:B------:R-:W-:Y:S01]  /*8b70*/  LOP3.LUT R0, R2, R0, R3.reuse, 0x96, !PT ;  /* 0x0000000002007212 */ /* 0x100fe200078e9603 */
[----:B------:R-:W-:Y:S01]  /*8b80*/  IMAD.MOV.U32 R2, RZ, RZ, -0x1 ;  /* 0xffffffffff027424 */ /* 0x000fe200078e00ff */
[----:B------:R-:W-:Y:S01]  /*8b90*/  PRMT R3, RZ, 0x7610, R3 ;  /* 0x00007610ff037816 */ /* 0x000fe20000000003 */
[----:B------:R-:W-:Y:S06]  /*8ba0*/  @P1 BRA `(.L_x_204) ;  /* 0x0000000400541947 */ /* 0x000fec0003800000 */
[----:B------:R-:W0:Y:S01]  /*8bb0*/  S2UR UR7, SR_CTAID.X ;  /* 0x00000000000779c3 */ /* 0x000e220000002500 */
[----:B------:R-:W-:Y:S01]  /*8bc0*/  ULDC.64 UR8, c[0x0][0x628] ;  /* 0x00018a0000087ab9 */ /* 0x000fe20000000a00 */
[----:B------:R-:W-:Y:S01]  /*8bd0*/  ULDC UR10, c[0x0][0x150] ;  /* 0x00005400000a7ab9 */ /* 0x000fe20000000800 */
[----:B------:R-:W-:Y:S01]  /*8be0*/  ISETP.NE.U32.AND P1, PT, RZ, UR8, PT ;  /* 0x00000008ff007c0c */ /* 0x000fe2000bf25070 */
[----:B------:R-:W-:Y:S01]  /*8bf0*/  ULDC UR11, c[0x0][0x630] ;  /* 0x00018c00000b7ab9 */ /* 0x000fe20000000800 */
[----:B------:R-:W-:Y:S01]  /*8c00*/  ULDC UR13, c[0x0][0x154] ;  /* 0x00005500000d7ab9 */ /* 0x000fe20000000800 */
[----:B------:R-:W-:Y:S01]  /*8c10*/  IMAD.MOV.U32 R2, RZ, RZ, R16 ;  /* 0x000000ffff027224 */ /* 0x000fe200078e0010 */
[----:B------:R-:W-:Y:S01]  /*8c20*/  ISETP.NE.AND.EX P1, PT, RZ, UR9, PT, P1 ;  /* 0x00000009ff007c0c */ /* 0x000fe2000bf25310 */
[----:B------:R-:W1:Y:S01]  /*8c30*/  S2UR UR12, SR_CTAID.Y ;  /* 0x00000000000c79c3 */ /* 0x000e620000002600 */
[----:B0-----:R-:W-:-:S05]  /*8c40*/  I2FP.F32.U32 R3, UR7 ;  /* 0x0000000700037c45 */ /* 0x001fca0008201000 */
[----:B------:R-:W-:Y:S01]  /*8c50*/  FMUL R10, R3, UR10 ;  /* 0x0000000a030a7c20 */ /* 0x000fe20008400000 */
[----:B------:R-:W-:-:S05]  /*8c60*/  IMAD.MOV.U32 R3, RZ, RZ, R17 ;  /* 0x000000ffff037224 */ /* 0x000fca00078e0011 */
[----:B------:R-:W-:Y:S05]  /*8c70*/  @!P1 BRA `(.L_x_205) ;  /* 0x0000000000289947 */ /* 0x000fea0003800000 */
[----:B------:R-:W-:Y:S02]  /*8c80*/  ULDC UR10, c[0x0][0x634] ;  /* 0x00018d00000a7ab9 */ /* 0x000fe40000000800 */
[----:B------:R-:W-:-:S05]  /*8c90*/  IADD3 R7, P1, R16, UR10, RZ ;  /* 0x0000000a10077c10 */ /* 0x000fca000ff3e0ff */
[----:B------:R-:W-:-:S04]  /*8ca0*/  IMAD.X R11, RZ, RZ, R17, P1 ;  /* 0x000000ffff0b7224 */ /* 0x000fc800008e0611 */
[----:B------:R-:W-:-:S04]  /*8cb0*/  IMAD.WIDE.U32 R4, R11, UR8, RZ ;  /* 0x000000080b047c25 */ /* 0x000fc8000f8e00ff */
[----:B------:R-:W-:-:S04]  /*8cc0*/  IMAD.WIDE.U32 R4, P1, R7, UR9, R4 ;  /* 0x0000000907047c25 */ /* 0x000fc8000f820004 */
[----:B------:R-:W-:-:S04]  /*8cd0*/  IMAD.WIDE.U32 R6, R7, UR8, RZ ;  /* 0x0000000807067c25 */ /* 0x000fc8000f8e00ff */
[----:B------:R-:W-:Y:S01]  /*8ce0*/  IMAD.X R3, RZ, RZ, RZ, P1 ;  /* 0x000000ffff037224 */ /* 0x000fe200008e06ff */
[----:B------:R-:W-:Y:S01]  /*8cf0*/  IADD3 RZ, P1, R7, R4, RZ ;  /* 0x0000000407ff7210 */ /* 0x000fe20007f3e0ff */
[----:B------:R-:W-:-:S04]  /*8d00*/  IMAD.MOV.U32 R2, RZ, RZ, R5 ;  /* 0x000000ffff027224 */ /* 0x000fc800078e0005 */
[----:B------:R-:W-:-:S08]  /*8d10*/  IMAD.WIDE.U32.X R2, R11, UR9, R2, P1 ;  /* 0x000000090b027c25 */ /* 0x000fd000088e0402 */
.L_x_205:
[--C-:B------:R-:W-:Y:S01]  /*8d20*/  SHF.R.U64 R19, R2, UR11, R3.reuse ;  /* 0x0000000b02137c19 */ /* 0x100fe20008001203 */
[----:B------:R-:W0:Y:S01]  /*8d30*/  F2I.U32.TRUNC.NTZ R10, R10 ;  /* 0x0000000a000a7305 */ /* 0x000e22000020f000 */
[----:B------:R-:W-:Y:S01]  /*8d40*/  SHF.R.U32.HI R2, RZ, UR11, R3 ;  /* 0x0000000bff027c19 */ /* 0x000fe20008011603 */
[----:B------:R-:W-:Y:S01]  /*8d50*/  ULDC.64 UR8, c[0x0][0x620] ;  /* 0x0001880000087ab9 */ /* 0x000fe20000000a00 */
[----:B------:R-:W-:Y:S01]  /*8d60*/  IADD3 R5, P1, RZ, -R19, RZ ;  /* 0x80000013ff057210 */ /* 0x000fe20007f3e0ff */
[----:B------:R-:W-:Y:S01]  /*8d70*/  ULDC.64 UR14, c[0x0][0x640] ;  /* 0x00019000000e7ab9 */ /* 0x000fe20000000a00 */
[----:B-1----:R-:W-:Y:S01]  /*8d80*/  I2FP.F32.U32 R4, UR12 ;  /* 0x0000000c00047c45 */ /* 0x002fe20008201000 */
[----:B------:R-:W1:Y:S01]  /*8d90*/  LDC R15, c[0x0][0x610] ;  /* 0x00018400ff0f7b82 */ /* 0x000e620000000800 */
[----:B------:R-:W-:Y:S01]  /*8da0*/  ULDC UR11, c[0x0][0x658] ;  /* 0x00019600000b7ab9 */ /* 0x000fe20000000800 */
[----:B------:R-:W-:Y:S01]  /*8db0*/  IMAD.X R2, RZ, RZ, ~R2, P1 ;  /* 0x000000ffff027224 */ /* 0x000fe200008e0e02 */
[----:B------:R-:W-:Y:S01]  /*8dc0*/  ISETP.NE.U32.AND P1, PT, RZ, UR14, PT ;  /* 0x0000000eff007c0c */ /* 0x000fe2000bf25070 */
[----:B------:R-:W-:Y:S01]  /*8dd0*/  FMUL R6, R4, UR13 ;  /* 0x0000000d04067c20 */ /* 0x000fe20008400000 */
[----:B------:R-:W-:Y:S01]  /*8de0*/  ULDC UR13, c[0x0][0x648] ;  /* 0x00019200000d7ab9 */ /* 0x000fe20000000800 */
[----:B------:R-:W-:Y:S01]  /*8df0*/  IMAD R4, R2, UR8, RZ ;  /* 0x0000000802047c24 */ /* 0x000fe2000f8e02ff */
[----:B------:R-:W-:Y:S01]  /*8e00*/  ISETP.NE.AND.EX P1, PT, RZ, UR15, PT, P1 ;  /* 0x0000000fff007c0c */ /* 0x000fe2000bf25310 */
[C---:B------:R-:W-:Y:S01]  /*8e10*/  IMAD.WIDE.U32 R2, R5.reuse, UR8, R16 ;  /* 0x0000000805027c25 */ /* 0x040fe2000f8e0010 */
[----:B0-----:R-:W-:Y:S01]  /*8e20*/  R2UR UR8, R10 ;  /* 0x000000000a0872ca */ /* 0x001fe200000e0000 */
[----:B------:R-:W0:Y:S02]  /*8e30*/  F2I.U32.TRUNC.NTZ R6, R6 ;  /* 0x0000000600067305 */ /* 0x000e24000020f000 */
[----:B------:R-:W-:Y:S01]  /*8e40*/  IMAD R5, R5, UR9, R4 ;  /* 0x0000000905057c24 */ /* 0x000fe2000f8e0204 */
[----:B------:R-:W-:-:S03]  /*8e50*/  ULDC UR9, c[0x0][0x618] ;  /* 0x0001860000097ab9 */ /* 0x000fc60000000800 */
[----:B------:R-:W-:-:S05]  /*8e60*/  IMAD.IADD R3, R3, 0x1, R5 ;  /* 0x0000000103037824 */ /* 0x000fca00078e0205 */
[--C-:B------:R-:W-:Y:S02]  /*8e70*/  SHF.R.U64 R10, R2, UR9, R3.reuse ;  /* 0x00000009020a7c19 */ /* 0x100fe40008001203 */
[----:B------:R-:W-:Y:S01]  /*8e80*/  SHF.R.U32.HI R3, RZ, UR9, R3 ;  /* 0x00000009ff037c19 */ /* 0x000fe20008011603 */
[----:B------:R-:W-:Y:S01]  /*8e90*/  ULDC UR9, c[0x0][0x608] ;  /* 0x0001820000097ab9 */ /* 0x000fe20000000800 */
[----:B0-----:R-:W-:Y:S02]  /*8ea0*/  R2UR UR10, R6 ;  /* 0x00000000060a72ca */ /* 0x001fe400000e0000 */
[--C-:B------:R-:W-:Y:S02]  /*8eb0*/  SHF.R.U64 R12, R10, UR9, R3.reuse ;  /* 0x000000090a0c7c19 */ /* 0x100fe40008001203 */
[----:B------:R-:W-:Y:S01]  /*8ec0*/  SHF.R.U32.HI R3, RZ, UR9, R3 ;  /* 0x00000009ff037c19 */ /* 0x000fe20008011603 */
[----:B------:R-:W-:-:S03]  /*8ed0*/  UIADD3 UR9, -UR8, URZ, URZ ;  /* 0x0000003f08097290 */ /* 0x000fc6000fffe13f */
[--C-:B------:R-:W-:Y:S01]  /*8ee0*/  SHF.R.U64 R13, R12, UR11, R3.reuse ;  /* 0x0000000b0c0d7c19 */ /* 0x100fe20008001203 */
[----:B------:R-:W-:Y:S01]  /*8ef0*/  ULDC UR8, c[0x0][0x144] ;  /* 0x0000510000087ab9 */ /* 0x000fe20000000800 */
[----:B------:R-:W-:-:S03]  /*8f00*/  SHF.R.U32.HI R3, RZ, UR11, R3 ;  /* 0x0000000bff037c19 */ /* 0x000fc60008011603 */
[----:B------:R-:W-:Y:S01]  /*8f10*/  IMAD.MOV.U32 R2, RZ, RZ, R13 ;  /* 0x000000ffff027224 */ /* 0x000fe200078e000d */
[----:B------:R-:W-:Y:S06]  /*8f20*/  @!P1 BRA `(.L_x_206) ;  /* 0x0000000000289947 */ /* 0x000fec0003800000 */
        /* <DEDUP_REMOVED lines=10> */
.L_x_206:
[----:B------:R-:W-:Y:S01]  /*8fd0*/  UISETP.NE.AND UP0, UPT, UR38, URZ, UPT ;  /* 0x0000003f2600728c */ /* 0x000fe2000bf05270 */
[----:B------:R-:W-:Y:S01]  /*8fe0*/  SHF.R.U64 R3, R2, UR13, R3 ;  /* 0x0000000d02037c19 */ /* 0x000fe20008001203 */
[----:B------:R-:W-:Y:S01]  /*8ff0*/  UIADD3 UR10, -UR10, URZ, URZ ;  /* 0x0000003f0a0a7290 */ /* 0x000fe2000fffe13f */
[----:B------:R-:W-:Y:S01]  /*9000*/  LOP3.LUT R2, R12, UR6, RZ, 0xc0, !PT ;  /* 0x000000060c027c12 */ /* 0x000fe2000f8ec0ff */
[----:B------:R-:W-:Y:S01]  /*9010*/  UIMAD UR7, UR8, UR9, UR7 ;  /* 0x00000009080772a4 */ /* 0x000fe2000f8e0207 */
[----:B------:R-:W-:Y:S01]  /*9020*/  LOP3.LUT R5, R10, UR4, RZ, 0xc0, !PT ;  /* 0x000000040a057c12 */ /* 0x000fe2000f8ec0ff */
[----:B------:R-:W-:Y:S01]  /*9030*/  IMAD.MOV R4, RZ, RZ, -R3 ;  /* 0x000000ffff047224 */ /* 0x000fe200078e0a03 */
[----:B------:R-:W-:Y:S01]  /*9040*/  ULDC UR8, c[0x0][0x148] ;  /* 0x0000520000087ab9 */ /* 0x000fe20000000800 */
[----:B------:R-:W-:Y:S01]  /*9050*/  IMAD R18, R3, UR5, R2 ;  /* 0x0000000503127c24 */ /* 0x000fe2000f8e0202 */
[----:B------:R-:W-:Y:S01]  /*9060*/  PLOP3.LUT P1, PT, PT, PT, UP0, 0x80, 0x0 ;  /* 0x000000000000781c */ /* 0x000fe20003f2f008 */
[----:B------:R-:W-:Y:S01]  /*9070*/  IMAD.MOV.U32 R3, RZ, RZ, 0x1 ;  /* 0x00000001ff037424 */ /* 0x000fe200078e00ff */
[----:B------:R-:W-:-:S03]  /*9080*/  @UP0 UIMAD UR7, UR8, UR10, UR12 ;  /* 0x0000000a080702a4 */ /* 0x000fc6000f8e020c */
[----:B------:R-:W-:Y:S02]  /*9090*/  ULDC UR8, c[0x0][0x638] ;  /* 0x00018e0000087ab9 */ /* 0x000fe40000000800 */
[----:B------:R-:W-:Y:S02]  /*90a0*/  IMAD R2, R4, UR8, R13 ;  /* 0x0000000804027c24 */ /* 0x000fe4000f8e020d */
[----:B-1----:R-:W-:Y:S01]  /*90b0*/  IMAD R18, R18, R15, UR7 ;  /* 0x0000000712127e24 */ /* 0x002fe2000f8e020f */
[----:B------:R-:W-:Y:S02]  /*90c0*/  ULDC UR7, c[0x0][0x600] ;  /* 0x0001800000077ab9 */ /* 0x000fe40000000800 */
[----:B------:R-:W-:-:S05]  /*90d0*/  IMAD R5, R2, UR7, R5 ;  /* 0x0000000702057c24 */ /* 0x000fca000f8e0205 */
[----:B------:R-:W-:Y:S02]  /*90e0*/  SEL R2, R5, R18, !P1 ;  /* 0x0000001205027207 */ /* 0x000fe40004800000 */
[----:B------:R-:W-:-:S07]  /*90f0*/  SEL R18, R18, R5, !P1 ;  /* 0x0000000512127207 */ /* 0x000fce0004800000 */
.L_x_204:
[----:B------:R-:W-:Y:S05]  /*9100*/  BSYNC B1 ;  /* 0x0000000000017941 */ /* 0x000fea0003800000 */
.L_x_203:
[----:B------:R-:W-:-:S13]  /*9110*/  LOP3.LUT P1, RZ, R3, 0xff, RZ, 0xc0, !PT ;  /* 0x000000ff03ff7812 */ /* 0x000fda000782c0ff */
[----:B------:R-:W-:Y:S05]  /*9120*/  @P1 BRA `(.L_x_207) ;  /* 0xfffffff400381947 */ /* 0x000fea000383ffff */
[----:B------:R-:W-:Y:S05]  /*9130*/  BSYNC B0 ;  /* 0x0000000000007941 */ /* 0x000fea0003800000 */
.L_x_195:
[----:B------:R-:W-:-:S03]  /*9140*/  UMOV UR7, 0xffffffff ;  /* 0xffffffff00077882 */ /* 0x000fc60000000000 */
[----:B------:R-:W-:Y:S05]  /*9150*/  BRA.DIV UR7, `(.L_x_208) ;  /* 0x0000000607d47947 */ /* 0x000fea000b800000 */
[----:B------:R-:W-:-:S13]  /*9160*/  ELECT P6, URZ, PT ;  /* 0x00000000003f782f */ /* 0x000fda00038c0000 */
.L_x_228:
[----:B------:R-:W-:Y:S04]  /*9170*/  BSSY B0, `(.L_x_209) ;  /* 0x0000050000007945 */ /* 0x000fe80003800000 */
[----:B------:R-:W-:Y:S05]  /*9180*/  @!P6 BRA `(.L_x_210) ;  /* 0x000000040038e947 */ /* 0x000fea0003800000 */
[----:B------:R-:W-:-:S04]  /*9190*/  ULOP3.LUT UR7, UR36, 0x2, URZ, 0xfc, !UPT ;  /* 0x0000000224077892 */ /* 0x000fc8000f8efc3f */
[----:B------:R-:W-:-:S06]  /*91a0*/  UISETP.NE.AND UP0, UPT, UR7, 0x3, UPT ;  /* 0x000000030700788c */ /* 0x000fcc000bf05270 */
[----:B------:R-:W-:-:S13]  /*91b0*/  PLOP3.LUT P0, PT, PT, PT, UP0, 0x80, 0x0 ;  /* 0x000000000000781c */ /* 0x000fda0003f0f008 */
[----:B------:R-:W-:Y:S05]  /*91c0*/  @!P0 BRA `(.L_x_211) ;  /* 0x0000000000048947 */ /* 0x000fea0003800000 */
[----:B------:R-:W-:Y:S01]  /*91d0*/  BPT.TRAP 0x1 ;  /* 0x000000040000795c */ /* 0x000fe20000300000 */
.L_x_211:
[----:B------:R-:W0:Y:S01]  /*91e0*/  S2R R3, SR_CgaCtaId ;  /* 0x0000000000037919 */ /* 0x000e220000008800 */
[----:B------:R-:W-:-:S04]  /*91f0*/  MOV R2, 0x400 ;  /* 0x0000040000027802 */ /* 0x000fc80000000f00 */
[----:B0-----:R-:W-:Y:S02]  /*9200*/  LEA R3, R3, R2, 0x18 ;  /* 0x0000000203037211 */ /* 0x001fe400078ec0ff */
[----:B------:R-:W-:-:S03]  /*9210*/  SHF.L.U32 R2, R0, 0x1f, RZ ;  /* 0x0000001f00027819 */ /* 0x000fc600000006ff */
[----:B------:R-:W-:-:S04]  /*9220*/  VIADD R3, R3, 0x40 ;  /* 0x0000004003037836 */ /* 0x000fc80000000000 */
[C---:B------:R-:W-:Y:S02]  /*9230*/  IMAD R7, R8.reuse, 0x8, R3 ;  /* 0x0000000808077824 */ /* 0x040fe400078e0203 */
[----:B------:R-:W-:Y:S02]  /*9240*/  VIADD R8, R8, 0x1 ;  /* 0x0000000108087836 */ /* 0x000fe40000000000 */
[----:B------:R-:W0:Y:S03]  /*9250*/  SYNCS.PHASECHK.TRANS64.TRYWAIT P0, [R7+URZ], R2 ;  /* 0x00000002070075a7 */ /* 0x000e26000800017f */
[----:B------:R-:W-:-:S04]  /*9260*/  ISETP.NE.AND P1, PT, R8, 0x8, PT ;  /* 0x000000080800780c */ /* 0x000fc80003f25270 */
[----:B------:R-:W-:Y:S02]  /*9270*/  SEL R5, RZ, 0x1, P1 ;  /* 0x00000001ff057807 */ /* 0x000fe40000800000 */
[----:B------:R-:W-:Y:S02]  /*9280*/  SEL R8, R8, RZ, P1 ;  /* 0x000000ff08087207 */ /* 0x000fe40000800000 */
[----:B------:R-:W-:-:S03]  /*9290*/  LOP3.LUT R5, R0, R5, RZ, 0x3c, !PT ;  /* 0x0000000500057212 */ /* 0x000fc600078e3cff */
[----:B------:R-:W-:Y:S01]  /*92a0*/  IMAD R9, R8, 0x8, R3 ;  /* 0x0000000808097824 */ /* 0x000fe200078e0203 */
[----:B------:R-:W-:Y:S01]  /*92b0*/  SHF.L.U32 R4, R5, 0x1f, RZ ;  /* 0x0000001f05047819 */ /* 0x000fe200000006ff */
[----:B0-----:R-:W-:Y:S06]  /*92c0*/  @!P0 BRA `(.L_x_212) ;  /* 0x0000000400988947 */ /* 0x001fec0003800000 */
.L_x_229:
[----:B------:R-:W1:Y:S01]  /*92d0*/  SYNCS.PHASECHK.TRANS64.TRYWAIT P0, [R9+URZ], R4 ;  /* 0x00000004090075a7 */ /* 0x000e62000800017f */
[----:B------:R-:W-:-:S05]  /*92e0*/  VIADD R0, R8, 0x1 ;  /* 0x0000000108007836 */ /* 0x000fca0000000000 */
[----:B------:R-:W-:-:S04]  /*92f0*/  ISETP.NE.AND P1, PT, R0, 0x8, PT ;  /* 0x000000080000780c */ /* 0x000fc80003f25270 */
[----:B0-----:R-:W-:Y:S02]  /*9300*/  SEL R2, RZ, 0x1, P1 ;  /* 0x00000001ff027807 */ /* 0x001fe40000800000 */
[----:B------:R-:W-:Y:S02]  /*9310*/  SEL R0, R0, RZ, P1 ;  /* 0x000000ff00007207 */ /* 0x000fe40000800000 */
[----:B------:R-:W-:-:S03]  /*9320*/  LOP3.LUT R7, R5, R2, RZ, 0x3c, !PT ;  /* 0x0000000205077212 */ /* 0x000fc600078e3cff */
[----:B------:R-:W-:Y:S01]  /*9330*/  IMAD R6, R0, 0x8, R3 ;  /* 0x0000000800067824 */ /* 0x000fe200078e0203 */
[----:B------:R-:W-:Y:S01]  /*9340*/  SHF.L.U32 R5, R7, 0x1f, RZ ;  /* 0x0000001f07057819 */ /* 0x000fe200000006ff */
[----:B-1----:R-:W-:Y:S06]  /*9350*/  @!P0 BRA `(.L_x_213) ;  /* 0x0000000400888947 */ /* 0x002fec0003800000 */
.L_x_230:
[----:B------:R-:W1:Y:S01]  /*9360*/  SYNCS.PHASECHK.TRANS64.TRYWAIT P0, [R6+URZ], R5 ;  /* 0x00000005060075a7 */ /* 0x000e62000800017f */
[----:B------:R-:W-:-:S05]  /*9370*/  VIADD R0, R0, 0x1 ;  /* 0x0000000100007836 */ /* 0x000fca0000000000 */
[----:B------:R-:W-:-:S04]  /*9380*/  ISETP.NE.AND P1, PT, R0, 0x8, PT ;  /* 0x000000080000780c */ /* 0x000fc80003f25270 */
[----:B------:R-:W-:Y:S02]  /*9390*/  SEL R2, RZ, 0x1, P1 ;  /* 0x00000001ff027807 */ /* 0x000fe40000800000 */
[----:B------:R-:W-:Y:S02]  /*93a0*/  SEL R0, R0, RZ, P1 ;  /* 0x000000ff00007207 */ /* 0x000fe40000800000 */
[----:B------:R-:W-:-:S03]  /*93b0*/  LOP3.LUT R7, R7, R2, RZ, 0x3c, !PT ;  /* 0x0000000207077212 */ /* 0x000fc600078e3cff */
[----:B0-----:R-:W-:Y:S01]  /*93c0*/  IMAD R9, R0, 0x8, R3 ;  /* 0x0000000800097824 */ /* 0x001fe200078e0203 */
[----:B------:R-:W-:Y:S01]  /*93d0*/  SHF.L.U32 R4, R7, 0x1f, RZ ;  /* 0x0000001f07047819 */ /* 0x000fe200000006ff */
[----:B-1----:R-:W-:Y:S06]  /*93e0*/  @!P0 BRA `(.L_x_214) ;  /* 0x0000000400788947 */ /* 0x002fec0003800000 */
.L_x_231:
        /* <DEDUP_REMOVED lines=9> */
.L_x_232:
        /* <DEDUP_REMOVED lines=9> */
.L_x_233:
        /* <DEDUP_REMOVED lines=9> */
.L_x_234:
[----:B------:R-:W1:Y:S01]  /*95a0*/  SYNCS.PHASECHK.TRANS64.TRYWAIT P0, [R6+URZ], R5 ;  /* 0x00000005060075a7 */ /* 0x000e62000800017f */
[----:B------:R-:W-:-:S05]  /*95b0*/  VIADD R0, R0, 0x1 ;  /* 0x0000000100007836 */ /* 0x000fca0000000000 */
[----:B------:R-:W-:-:S04]  /*95c0*/  ISETP.NE.AND P1, PT, R0, 0x8, PT ;  /* 0x000000080000780c */ /* 0x000fc80003f25270 */
[----:B------:R-:W-:Y:S02]  /*95d0*/  SEL R2, RZ, 0x1, P1 ;  /* 0x00000001ff027807 */ /* 0x000fe40000800000 */
[----:B------:R-:W-:Y:S02]  /*95e0*/  SEL R0, R0, RZ, P1 ;  /* 0x000000ff00007207 */ /* 0x000fe40000800000 */
[----:B------:R-:W-:Y:S01]  /*95f0*/  LOP3.LUT R2, R7, R2, RZ, 0x3c, !PT ;  /* 0x0000000207027212 */ /* 0x000fe200078e3cff */
[----:B-1----:R-:W-:Y:S06]  /*9600*/  @!P0 BRA `(.L_x_218) ;  /* 0x0000000400408947 */ /* 0x002fec0003800000 */
.L_x_235:
[----:B------:R-:W-:Y:S01]  /*9610*/  IMAD R3, R0, 0x8, R3 ;  /* 0x0000000800037824 */ /* 0x000fe200078e0203 */
[----:B------:R-:W-:-:S07]  /*9620*/  SHF.L.U32 R0, R2, 0x1f, RZ ;  /* 0x0000001f02007819 */ /* 0x000fce00000006ff */
.L_x_219:
[----:B--2---:R2:W3:Y:S02]  /*9630*/  SYNCS.PHASECHK.TRANS64.TRYWAIT P0, [R3+URZ], R0 ;  /* 0x00000000030075a7 */ /* 0x0044e4000800017f */
[----:B---3--:R-:W-:Y:S05]  /*9640*/  @!P0 NANOSLEEP.SYNCS 0x989680 ;  /* 0x009896800000895d */ /* 0x008fea0003900000 */
[----:B------:R-:W3:Y:S02]  /*9650*/  @!P0 SYNCS.PHASECHK.TRANS64 P0, [R3+URZ], R0 ;  /* 0x00000000030085a7 */ /* 0x000ee4000800007f */
[----:B---3--:R-:W-:Y:S05]  /*9660*/  @!P0 BRA `(.L_x_219) ;  /* 0xfffffffc00f08947 */ /* 0x008fea000383ffff */
.L_x_210:
[----:B------:R-:W-:Y:S05]  /*9670*/  BSYNC B0 ;  /* 0x0000000000007941 */ /* 0x000fea0003800000 */
.L_x_209:
[----:B------:R-:W-:Y:S05]  /*9680*/  EXIT ;  /* 0x000000000000794d */ /* 0x000fea0003800000 */
.L_x_15:
[----:B0-----:R0:W1:Y:S02]  /*9690*/  SYNCS.PHASECHK.TRANS64.TRYWAIT P0, [R109+URZ], R0 ;  /* 0x000000006d0075a7 */ /* 0x001064000800017f */
[----:B-1----:R-:W-:Y:S05]  /*96a0*/  @!P0 NANOSLEEP.SYNCS 0x989680 ;  /* 0x009896800000895d */ /* 0x002fea0003900000 */
[----:B------:R-:W1:Y:S02]  /*96b0*/  @!P0 SYNCS.PHASECHK.TRANS64 P0, [R109+URZ], R0 ;  /* 0x000000006d0085a7 */ /* 0x000e64000800007f */
[----:B-1----:R-:W-:Y:S05]  /*96c0*/  @!P0 BRA `(.L_x_15) ;  /* 0xfffffffc00f08947 */ /* 0x002fea000383ffff */
[----:B------:R-:W-:Y:S05]  /*96d0*/  BRA `(.L_x_220) ;  /* 0xffffff7c00dc7947 */ /* 0x000fea000383ffff */
.L_x_20:
[----:B-1----:R1:W2:Y:S02]  /*96e0*/  SYNCS.PHASECHK.TRANS64.TRYWAIT P1, [R3+URZ], R0 ;  /* 0x00000000030075a7 */ /* 0x0022a4000802017f */
[----:B--2---:R-:W-:Y:S05]  /*96f0*/  @!P1 NANOSLEEP.SYNCS 0x989680 ;  /* 0x009896800000995d */ /* 0x004fea0003900000 */
[----:B------:R-:W2:Y:S02]  /*9700*/  @!P1 SYNCS.PHASECHK.TRANS64 P1, [R3+URZ], R0 ;  /* 0x00000000030095a7 */ /* 0x000ea4000802007f */
[----:B--2---:R-:W-:Y:S05]  /*9710*/  @!P1 BRA `(.L_x_20) ;  /* 0xfffffffc00f09947 */ /* 0x004fea000383ffff */
[----:B------:R-:W-:Y:S05]  /*9720*/  BRA `(.L_x_19) ;  /* 0xffffff80004c7947 */ /* 0x000fea000383ffff */
.L_x_25:
[----:B-1----:R-:W-:-:S04]  /*9730*/  IMAD.U32 R4, RZ, RZ, UR8 ;  /* 0x00000008ff047e24 */ /* 0x002fc8000f8e00ff */
[----:B------:R1:W2:Y:S03]  /*9740*/  SYNCS.PHASECHK.TRANS64.TRYWAIT P1, [R4+URZ], R3 ;  /* 0x00000003040075a7 */ /* 0x0002a6000802017f */
[----:B--2---:R-:W-:Y:S05]  /*9750*/  @!P1 NANOSLEEP.SYNCS 0x989680 ;  /* 0x009896800000995d */ /* 0x004fea0003900000 */
[----:B------:R-:W2:Y:S02]  /*9760*/  @!P1 SYNCS.PHASECHK.TRANS64 P1, [R4+URZ], R3 ;  /* 0x00000003040095a7 */ /* 0x000ea4000802007f */
[----:B--2---:R-:W-:Y:S05]  /*9770*/  @!P1 BRA `(.L_x_25) ;  /* 0xfffffffc00ec9947 */ /* 0x004fea000383ffff */
[----:B------:R-:W-:Y:S05]  /*9780*/  BRA `(.L_x_24) ;  /* 0xffffff88009c7947 */ /* 0x000fea000383ffff */
.L_x_31:
[----:B0-----:R0:W1:Y:S02]  /*9790*/  SYNCS.PHASECHK.TRANS64.TRYWAIT P0, [R109+URZ+0x10], R0 ;  /* 0x000010006d0075a7 */ /* 0x001064000800017f */
[----:B-1----:R-:W-:Y:S05]  /*97a0*/  @!P0 NANOSLEEP.SYNCS 0x989680 ;  /* 0x009896800000895d */ /* 0x002fea0003900000 */
[----:B------:R-:W1:Y:S02]  /*97b0*/  @!P0 SYNCS.PHASECHK.TRANS64 P0, [R109+URZ+0x10], R0 ;  /* 0x000010006d0085a7 */ /* 0x000e64000800007f */
[----:B-1----:R-:W-:Y:S05]  /*97c0*/  @!P0 BRA `(.L_x_31) ;  /* 0xfffffffc00f08947 */ /* 0x002fea000383ffff */
[----:B------:R-:W-:Y:S05]  /*97d0*/  BRA `(.L_x_221) ;  /* 0xffffff9400587947 */ /* 0x000fea000383ffff */
.L_x_196:
[----:B------:R-:W-:Y:S01]  /*97e0*/  BSSY B1, `(.L_x_222) ;  /* 0x0000006000017945 */ /* 0x000fe20003800000 */
[----:B------:R-:W-:-:S07]  /*97f0*/  IMAD.MOV.U32 R15, RZ, RZ, -0x1 ;  /* 0xffffffffff0f7424 */ /* 0x000fce00078e00ff */
[----:B------:R-:W-:Y:S05]  /*9800*/  WARPSYNC.COLLECTIVE R15, `(.L_x_223) ;  /* 0x000000000f0c7348 */ /* 0x000fea0003c00000 */
[----:B------:R-:W-:Y:S02]  /*9810*/  ELECT P6, UR62, PT ;  /* 0x00000000003e782f */ /* 0x000fe400038c0000 */
[----:B------:R-:W-:Y:S01]  /*9820*/  MOV R14, UR62 ;  /* 0x0000003e000e7c02 */ /* 0x000fe20008000f00 */
[----:B------:R-:W-:Y:S10]  /*9830*/  ENDCOLLECTIVE ;  /* 0x000000000000791b */ /* 0x000ff40003800000 */
.L_x_223:
[----:B------:R-:W-:Y:S05]  /*9840*/  BSYNC B1 ;  /* 0x0000000000017941 */ /* 0x000fea0003800000 */
.L_x_222:
[----:B------:R-:W-:Y:S05]  /*9850*/  BRA `(.L_x_224) ;  /* 0xffffffec00787947 */ /* 0x000fea000383ffff */
.L_x_199:
[----:B-1----:R1:W2:Y:S02]  /*9860*/  SYNCS.PHASECHK.TRANS64.TRYWAIT P1, [R7+URZ+0x40], R4 ;  /* 0x00004004070075a7 */ /* 0x0022a4000802017f */
[----:B--2---:R-:W-:Y:S05]  /*9870*/  @!P1 NANOSLEEP.SYNCS 0x989680 ;  /* 0x009896800000995d */ /* 0x004fea0003900000 */
[----:B------:R-:W2:Y:S02]  /*9880*/  @!P1 SYNCS.PHASECHK.TRANS64 P1, [R7+URZ+0x40], R4 ;  /* 0x00004004070095a7 */ /* 0x000ea4000802007f */
[----:B--2---:R-:W-:Y:S05]  /*9890*/  @!P1 BRA `(.L_x_199) ;  /* 0xfffffffc00f09947 */ /* 0x004fea000383ffff */
[----:B------:R-:W-:Y:S05]  /*98a0*/  BRA `(.L_x_225) ;  /* 0xffffffec00ac7947 */ /* 0x000fea000383ffff */
.L_x_208:
[----:B------:R-:W-:Y:S01]  /*98b0*/  BSSY B0, `(.L_x_226) ;  /* 0x0000006000007945 */ /* 0x000fe20003800000 */
[----:B------:R-:W-:-:S07]  /*98c0*/  IMAD.MOV.U32 R15, RZ, RZ, -0x1 ;  /* 0xffffffffff0f7424 */ /* 0x000fce00078e00ff */
[----:B------:R-:W-:Y:S05]  /*98d0*/  WARPSYNC.COLLECTIVE R15, `(.L_x_227) ;  /* 0x000000000f0c7348 */ /* 0x000fea0003c00000 */
[----:B------:R-:W-:Y:S02]  /*98e0*/  ELECT P6, UR62, PT ;  /* 0x00000000003e782f */ /* 0x000fe400038c0000 */
[----:B------:R-:W-:Y:S01]  /*98f0*/  MOV R14, UR62 ;  /* 0x0000003e000e7c02 */ /* 0x000fe20008000f00 */
[----:B------:R-:W-:Y:S10]  /*9900*/  ENDCOLLECTIVE ;  /* 0x000000000000791b */ /* 0x000ff40003800000 */
.L_x_227:
[----:B------:R-:W-:Y:S05]  /*9910*/  BSYNC B0 ;  /* 0x0000000000007941 */ /* 0x000fea0003800000 */
.L_x_226:
[----:B------:R-:W-:Y:S05]  /*9920*/  BRA `(.L_x_228) ;  /* 0xfffffff800107947 */ /* 0x000fea000383ffff */
.L_x_212:
[----:B0-----:R0:W1:Y:S02]  /*9930*/  SYNCS.PHASECHK.TRANS64.TRYWAIT P0, [R7+URZ], R2 ;  /* 0x00000002070075a7 */ /* 0x001064000800017f */
[----:B-1----:R-:W-:Y:S05]  /*9940*/  @!P0 NANOSLEEP.SYNCS 0x989680 ;  /* 0x009896800000895d */ /* 0x002fea0003900000 */
[----:B------:R-:W1:Y:S02]  /*9950*/  @!P0 SYNCS.PHASECHK.TRANS64 P0, [R7+URZ], R2 ;  /* 0x00000002070085a7 */ /* 0x000e64000800007f */
[----:B-1----:R-:W-:Y:S05]  /*9960*/  @!P0 BRA `(.L_x_212) ;  /* 0xfffffffc00f08947 */ /* 0x002fea000383ffff */
[----:B------:R-:W-:Y:S05]  /*9970*/  BRA `(.L_x_229) ;  /* 0xfffffff800547947 */ /* 0x000fea000383ffff */
.L_x_213:
[----:B0-----:R0:W1:Y:S02]  /*9980*/  SYNCS.PHASECHK.TRANS64.TRYWAIT P0, [R9+URZ], R4 ;  /* 0x00000004090075a7 */ /* 0x001064000800017f */
[----:B-1----:R-:W-:Y:S05]  /*9990*/  @!P0 NANOSLEEP.SYNCS 0x989680 ;  /* 0x009896800000895d */ /* 0x002fea0003900000 */
[----:B------:R-:W1:Y:S02]  /*99a0*/  @!P0 SYNCS.PHASECHK.TRANS64 P0, [R9+URZ], R4 ;  /* 0x00000004090085a7 */ /* 0x000e64000800007f */
[----:B-1----:R-:W-:Y:S05]  /*99b0*/  @!P0 BRA `(.L_x_213) ;  /* 0xfffffffc00f08947 */ /* 0x002fea000383ffff */
[----:B------:R-:W-:Y:S05]  /*99c0*/  BRA `(.L_x_230) ;  /* 0xfffffff800647947 */ /* 0x000fea000383ffff */
.L_x_214:
[----:B0-----:R0:W1:Y:S02]  /*99d0*/  SYNCS.PHASECHK.TRANS64.TRYWAIT P0, [R6+URZ], R5 ;  /* 0x00000005060075a7 */ /* 0x001064000800017f */
[----:B-1----:R-:W-:Y:S05]  /*99e0*/  @!P0 NANOSLEEP.SYNCS 0x989680 ;  /* 0x009896800000895d */ /* 0x002fea0003900000 */
[----:B------:R-:W1:Y:S02]  /*99f0*/  @!P0 SYNCS.PHASECHK.TRANS64 P0, [R6+URZ], R5 ;  /* 0x00000005060085a7 */ /* 0x000e64000800007f */
[----:B-1----:R-:W-:Y:S05]  /*9a00*/  @!P0 BRA `(.L_x_214) ;  /* 0xfffffffc00f08947 */ /* 0x002fea000383ffff */
[----:B------:R-:W-:Y:S05]  /*9a10*/  BRA `(.L_x_231) ;  /* 0xfffffff800747947 */ /* 0x000fea000383ffff */
.L_x_215:
[----:B0-----:R0:W1:Y:S02]  /*9a20*/  SYNCS.PHASECHK.TRANS64.TRYWAIT P0, [R9+URZ], R4 ;  /* 0x00000004090075a7 */ /* 0x001064000800017f */
[----:B-1----:R-:W-:Y:S05]  /*9a30*/  @!P0 NANOSLEEP.SYNCS 0x989680 ;  /* 0x009896800000895d */ /* 0x002fea0003900000 */
[----:B------:R-:W1:Y:S02]  /*9a40*/  @!P0 SYNCS.PHASECHK.TRANS64 P0, [R9+URZ], R4 ;  /* 0x00000004090085a7 */ /* 0x000e64000800007f */
[----:B-1----:R-:W-:Y:S05]  /*9a50*/  @!P0 BRA `(.L_x_215) ;  /* 0xfffffffc00f08947 */ /* 0x002fea000383ffff */
[----:B------:R-:W-:Y:S05]  /*9a60*/  BRA `(.L_x_232) ;  /* 0xfffffff800847947 */ /* 0x000fea000383ffff */
.L_x_216:
[----:B0-----:R0:W1:Y:S02]  /*9a70*/  SYNCS.PHASECHK.TRANS64.TRYWAIT P0, [R6+URZ], R5 ;  /* 0x00000005060075a7 */ /* 0x001064000800017f */
[----:B-1----:R-:W-:Y:S05]  /*9a80*/  @!P0 NANOSLEEP.SYNCS 0x989680 ;  /* 0x009896800000895d */ /* 0x002fea0003900000 */
[----:B------:R-:W1:Y:S02]  /*9a90*/  @!P0 SYNCS.PHASECHK.TRANS64 P0, [R6+URZ], R5 ;  /* 0x00000005060085a7 */ /* 0x000e64000800007f */
[----:B-1----:R-:W-:Y:S05]  /*9aa0*/  @!P0 BRA `(.L_x_216) ;  /* 0xfffffffc00f08947 */ /* 0x002fea000383ffff */
[----:B------:R-:W-:Y:S05]  /*9ab0*/  BRA `(.L_x_233) ;  /* 0xfffffff800947947 */ /* 0x000fea000383ffff */
.L_x_217:
[----:B0-----:R0:W1:Y:S02]  /*9ac0*/  SYNCS.PHASECHK.TRANS64.TRYWAIT P0, [R9+URZ], R4 ;  /* 0x00000004090075a7 */ /* 0x001064000800017f */
[----:B-1----:R-:W-:Y:S05]  /*9ad0*/  @!P0 NANOSLEEP.SYNCS 0x989680 ;  /* 0x009896800000895d */ /* 0x002fea0003900000 */
[----:B------:R-:W1:Y:S02]  /*9ae0*/  @!P0 SYNCS.PHASECHK.TRANS64 P0, [R9+URZ], R4 ;  /* 0x00000004090085a7 */ /* 0x000e64000800007f */
[----:B-1----:R-:W-:Y:S05]  /*9af0*/  @!P0 BRA `(.L_x_217) ;  /* 0xfffffffc00f08947 */ /* 0x002fea000383ffff */
[----:B------:R-:W-:Y:S05]  /*9b00*/  BRA `(.L_x_234) ;  /* 0xfffffff800a47947 */ /* 0x000fea000383ffff */
.L_x_218:
[----:B-1----:R1:W2:Y:S02]  /*9b10*/  SYNCS.PHASECHK.TRANS64.TRYWAIT P0, [R6+URZ], R5 ;  /* 0x00000005060075a7 */ /* 0x0022a4000800017f */
[----:B--2---:R-:W-:Y:S05]  /*9b20*/  @!P0 NANOSLEEP.SYNCS 0x989680 ;  /* 0x009896800000895d */ /* 0x004fea0003900000 */
[----:B------:R-:W2:Y:S02]  /*9b30*/  @!P0 SYNCS.PHASECHK.TRANS64 P0, [R6+URZ], R5 ;  /* 0x00000005060085a7 */ /* 0x000ea4000800007f */
[----:B--2---:R-:W-:Y:S05]  /*9b40*/  @!P0 BRA `(.L_x_218) ;  /* 0xfffffffc00f08947 */ /* 0x004fea000383ffff */
[----:B------:R-:W-:Y:S05]  /*9b50*/  BRA `(.L_x_235) ;  /* 0xfffffff800ac7947 */ /* 0x000fea000383ffff */
.L_x_236:
[----:B------:R-:W-:-:S00]  /*9b60*/  BRA `(.L_x_236) ;  /* 0xfffffffc00fc7947 */ /* 0x000fc0000383ffff */
[----:B------:R-:W-:-:S00]  /*9b70*/  NOP ;  /* 0x0000000000007918 */ /* 0x000fc00000000000 */
        /* <DEDUP_REMOVED lines=8> */
.L_x_237:


//--------------------- .nv.global.init           --------------------------
	.section	.nv.global.init,"aw",@progbits
.nv.global.init:
	.type		$str$22,@object
	.size		$str$22,($str$23 - $str$22)
$str$22:
        /*0000*/ 	.byte	0x6b, 0x5f, 0x74, 0x69, 0x6c, 0x65, 0x5f, 0x63, 0x6f, 0x75, 0x6e, 0x74, 0x20, 0x3e, 0x3d, 0x20
        /*0010*/ 	.byte	0x31, 0x00
	.type		$str$23,@object
	.size		$str$23,(__unnamed_1 - $str$23)
$str$23:
        /*0012*/ 	.byte	0x2f, 0x74, 0x6d, 0x70, 0x2f, 0x63, 0x75, 0x74, 0x6c, 0x61, 0x73, 0x73, 0x5f, 0x73, 0x77, 0x65
        /*0022*/ 	.byte	0x65, 0x70, 0x5f, 0x73, 0x72, 0x63, 0x2f, 0x69, 0x6e, 0x63, 0x6c, 0x75, 0x64, 0x65, 0x2f, 0x63
        /*0032*/ 	.byte	0x75, 0x74, 0x6c, 0x61, 0x73, 0x73, 0x2f, 0x67, 0x65, 0x6d, 0x6d, 0x2f, 0x63, 0x6f, 0x6c, 0x6c
        /*0042*/ 	.byte	0x65, 0x63, 0x74, 0x69, 0x76, 0x65, 0x2f, 0x73, 0x6d, 0x39, 0x30, 0x5f, 0x6d, 0x6d, 0x61, 0x5f
        /*0052*/ 	.byte	0x74, 0x6d, 0x61, 0x5f, 0x67, 0x6d, 0x6d, 0x61, 0x5f, 0x73, 0x73, 0x5f, 0x77, 0x61, 0x72, 0x70
        /*0062*/ 	.byte	0x73, 0x70, 0x65, 0x63, 0x69, 0x61, 0x6c, 0x69, 0x7a, 0x65, 0x64, 0x2e, 0x68, 0x70, 0x70, 0x00
	.type		__unnamed_1,@object
	.size		__unnamed_1,(.L_0 - __unnamed_1)
__unnamed_1:
        /*0072*/ 	.byte	0x76, 0x6f, 0x69, 0x64, 0x20, 0x63, 0x75, 0x74, 0x6c, 0x61, 0x73, 0x73, 0x3a, 0x3a, 0x67, 0x65
        /* <DEDUP_REMOVED lines=180> */
.L_0:


//--------------------- .nv.shared._ZN7cutlass13device_kernelINS_4gemm6kernel13GemmUniversalIN4cute5tupleIJiiiiEEENS1_10collective13CollectiveMmaINS1_34MainloopSm90TmaGmmaWarpSpecializedILi8ENS5_IJNS4_1CILi1EEESB_SB_EEENS1_32KernelTmaWarpSpecializedPingpongEEENS5_IJNSA_ILi64EEENSA_ILi160EEESF_EEENS_10bfloat16_tENS5_IJlSB_lEEESI_SJ_NS4_8TiledMMAINS4_8MMA_AtomIJNS4_4SM904GMMA27MMA_64x32x16_F32BF16BF16_SSILNSN_5MajorE0ELSP_0ELNSN_7ScaleInE1ELSQ_1EEEEEENS4_6LayoutISC_NS5_IJNSA_ILi0EEESU_SU_EEEEENS5_IJNS4_10UnderscoreESX_SX_EEEEENS4_13SM90_TMA_LOADENS4_14ComposedLayoutINS4_7SwizzleILi3ELi4ELi3EEENS4_18smem_ptr_flag_bitsILi16EEENST_INS5_IJNSA_ILi8EEESF_EEENS5_IJSF_SB_EEEEEEEvNS4_8identityES10_S1A_vS1B_EENS_8epilogue10collective6detail29Sm90TmaWarpSpecializedAdapterINS1E_15DefaultEpilogueISI_SJ_SJ_NS1D_6thread17LinearCombinationISI_Li1EffLNS1I_9ScaleType4KindE0ELNS_15FloatRoundStyleE2ESI_EENS1_15EpilogueDefaultEEEEEvvEEEEvNT_6ParamsE --------------------------
	.section	.nv.shared._ZN7cutlass13device_kernelINS_4gemm6kernel13GemmUniversalIN4cute5tupleIJiiiiEEENS1_10collective13CollectiveMmaINS1_34MainloopSm90TmaGmmaWarpSpecializedILi8ENS5_IJNS4_1CILi1EEESB_SB_EEENS1_32KernelTmaWarpSpecializedPingpongEEENS5_IJNSA_ILi64EEENSA_ILi160EEESF_EEENS_10bfloat16_tENS5_IJlSB_lEEESI_SJ_NS4_8TiledMMAINS4_8MMA_AtomIJNS4_4SM904GMMA27MMA_64x32x16_F32BF16BF16_SSILNSN_5MajorE0ELSP_0ELNSN_7ScaleInE1ELSQ_1EEEEEENS4_6LayoutISC_NS5_IJNSA_ILi0EEESU_SU_EEEEENS5_IJNS4_10UnderscoreESX_SX_EEEEENS4_13SM90_TMA_LOADENS4_14ComposedLayoutINS4_7SwizzleILi3ELi4ELi3EEENS4_18smem_ptr_flag_bitsILi16EEENST_INS5_IJNSA_ILi8EEESF_EEENS5_IJSF_SB_EEEEEEEvNS4_8identityES10_S1A_vS1B_EENS_8epilogue10collective6detail29Sm90TmaWarpSpecializedAdapterINS1E_15DefaultEpilogueISI_SJ_SJ_NS1D_6thread17LinearCombinationISI_Li1EffLNS1I_9ScaleType4KindE0ELNS_15FloatRoundStyleE2ESI_EENS1_15EpilogueDefaultEEEEEvvEEEEvNT_6ParamsE,"aw",@nobits
	.sectionflags	@""
	.align	16
	.zero		1024


//--------------------- .nv.shared.reserved.0     --------------------------
	.section	.nv.shared.reserved.0,"aw",@nobits
	.weak		__nv_reservedSMEM_offset_0_alias
	.size		__nv_reservedSMEM_offset_0_alias, 0, 0
	.other		__nv_reservedSMEM_offset_0_alias,@"STO_CUDA_RESERVED_SHARED STV_DEFAULT"
__nv_reservedSMEM_offset_0_alias:
	.zero		0


//--------------------- .nv.global                --------------------------
	.section	.nv.global,"aw",@nobits
.nv.global:
	.type		_ZN39_INTERNAL_744e2a26_4_k_cu_0bd97d4d_77264cute1_E,@object
	.size		_ZN39_INTERNAL_744e2a26_4_k_cu_0bd97d4d_77264cute1_E,(_ZN39_INTERNAL_744e2a26_4_k_cu_0bd97d4d_77264cuda3std3__45__cpo6cbeginE - _ZN39_INTERNAL_744e2a26_4_k_cu_0bd97d4d_77264cute1_E)
_ZN39_INTERNAL_744e2a26_4_k_cu_0bd97d4d_77264cute1_E:
	.zero		1
	.type		_ZN39_INTERNAL_744e2a26_4_k_cu_0bd97d4d_77264cuda3std3__45__cpo6cbeginE,@object
	.size		_ZN39_INTERNAL_744e2a26_4_k_cu_0bd97d4d_77264cuda3std3__45__cpo6cbeginE,(_ZN39_INTERNAL_744e2a26_4_k_cu_0bd97d4d_77264cuda3std3__48in_placeE - _ZN39_INTERNAL_744e2a26_4_k_cu_0bd97d4d_77264cuda3std3__45__cpo6cbeginE)
_ZN39_INTERNAL_744e2a26_4_k_cu_0bd97d4d_77264cuda3std3__45__cpo6cbeginE:
	.zero		1
	.type		_ZN39_INTERNAL_744e2a26_4_k_cu_0bd97d4d_77264cuda3std3__48in_placeE,@object
	.size		_ZN39_INTERNAL_744e2a26_4_k_cu_0bd97d4d_77264cuda3std3__48in_placeE,(_ZN39_INTERNAL_744e2a26_4_k_cu_0bd97d4d_77264cuda3std6ranges3__45__cpo9iter_moveE - _ZN39_INTERNAL_744e2a26_4_k_cu_0bd97d4d_77264cuda3std3__48in_placeE)
_ZN39_INTERNAL_744e2a26_4_k_cu_0bd97d4d_77264cuda3std3__48in_placeE:
	.zero		1
	.type		_ZN39_INTERNAL_744e2a26_4_k_cu_0bd97d4d_77264cuda3std6ranges3__45__cpo9iter_moveE,@object
	.size		_ZN39_INTERNAL_744e2a26_4_k_cu_0bd97d4d_77264cuda3std6ranges3__45__cpo9iter_moveE,(_ZN39_INTERNAL_744e2a26_4_k_cu_0bd97d4d_77264cuda3std3__45__cpo5beginE - _ZN39_INTERNAL_744e2a26_4_k_cu_0bd97d4d_77264cuda3std6ranges3__45__cpo9iter_moveE)
_ZN39_INTERNAL_744e2a26_4_k_cu_0bd97d4d_77264cuda3std6ranges3__45__cpo9iter_moveE:
	.zero		1
	.type		_ZN39_INTERNAL_744e2a26_4_k_cu_0bd97d4d_77264cuda3std3__45__cpo5beginE,@object
	.size		_ZN39_INTERNAL_744e2a26_4_k_cu_0bd97d4d_77264cuda3std3__45__cpo5beginE,(_ZN39_INTERNAL_744e2a26_4_k_cu_0bd97d4d_77264cuda3std3__441_GLOBAL__N__744e2a26_4_k_cu_0bd97d4d_77266ignoreE - _ZN39_INTERNAL_744e2a26_4_k_cu_0bd97d4d_77264cuda3std3__45__cpo5beginE)
_ZN39_INTERNAL_744e2a26_4_k_cu_0bd97d4d_77264cuda3std3__45__cpo5beginE:
	.zero		1
	.type		_ZN39_INTERNAL_744e2a26_4_k_cu_0bd97d4d_77264cuda3std3__441_GLOBAL__N__744e2a26_4_k_cu_0bd97d4d_77266ignoreE,@object
	.size		_ZN39_INTERNAL_744e2a26_4_k_cu_0bd97d4d_77264cuda3std3__441_GLOBAL__N__744e2a26_4_k_cu_0bd97d4d_77266ignoreE,(_ZN39_INTERNAL_744e2a26_4_k_cu_0bd97d4d_77264cute7productE - _ZN39_INTERNAL_744e2a26_4_k_cu_0bd97d4d_77264cuda3std3__441_GLOBAL__N__744e2a26_4_k_cu_0bd97d4d_77266ignoreE)
_ZN39_INTERNAL_744e2a26_4_k_cu_0bd97d4d_77264cuda3std3__441_GLOBAL__N__744e2a26_4_k_cu_0bd97d4d_77266ignoreE:
	.zero		1
	.type		_ZN39_INTERNAL_744e2a26_4_k_cu_0bd97d4d_77264cute7productE,@object
	.size		_ZN39_INTERNAL_744e2a26_4_k_cu_0bd97d4d_77264cute7productE,(_ZN39_INTERNAL_744e2a26_4_k_cu_0bd97d4d_77264cuda3std3__45__cpo3endE - _ZN39_INTERNAL_744e2a26_4_k_cu_0bd97d4d_77264cute7productE)
_ZN39_INTERNAL_744e2a26_4_k_cu_0bd97d4d_77264cute7productE:
	.zero		1
	.type		_ZN39_INTERNAL_744e2a26_4_k_cu_0bd97d4d_77264cuda3std3__45__cpo3endE,@object
	.size		_ZN39_INTERNAL_744e2a26_4_k_cu_0bd97d4d_77264cuda3std3__45__cpo3endE,(_ZN39_INTERNAL_744e2a26_4_k_cu_0bd97d4d_77264cuda3std3__419piecewise_constructE - _ZN39_INTERNAL_744e2a26_4_k_cu_0bd97d4d_77264cuda3std3__45__cpo3endE)
_ZN39_INTERNAL_744e2a26_4_k_cu_0bd97d4d_77264cuda3std3__45__cpo3endE:
	.zero		1
	.type		_ZN39_INTERNAL_744e2a26_4_k_cu_0bd97d4d_77264cuda3std3__419piecewise_constructE,@object
	.size		_ZN39_INTERNAL_744e2a26_4_k_cu_0bd97d4d_77264cuda3std3__419piecewise_constructE,(_ZN39_INTERNAL_744e2a26_4_k_cu_0bd97d4d_77264cuda3std3__45__cpo4cendE - _ZN39_INTERNAL_744e2a26_4_k_cu_0bd97d4d_77264cuda3std3__419piecewise_constructE)
_ZN39_INTERNAL_744e2a26_4_k_cu_0bd97d4d_77264cuda3std3__419piecewise_constructE:
	.zero		1
	.type		_ZN39_INTERNAL_744e2a26_4_k_cu_0bd97d4d_77264cuda3std3__45__cpo4cendE,@object
	.size		_ZN39_INTERNAL_744e2a26_4_k_cu_0bd97d4d_77264cuda3std3__45__cpo4cendE,(_ZN39_INTERNAL_744e2a26_4_k_cu_0bd97d4d_77264cuda3std6ranges3__45__cpo4swapE - _ZN39_INTERNAL_744e2a26_4_k_cu_0bd97d4d_77264cuda3std3__45__cpo4cendE)
_ZN39_INTERNAL_744e2a26_4_k_cu_0bd97d4d_77264cuda3std3__45__cpo4cendE:
	.zero		1
	.type		_ZN39_INTERNAL_744e2a26_4_k_cu_0bd97d4d_77264cuda3std6ranges3__45__cpo4swapE,@object
	.size		_ZN39_INTERNAL_744e2a26_4_k_cu_0bd97d4d_77264cuda3std6ranges3__45__cpo4swapE,(.L_8 - _ZN39_INTERNAL_744e2a26_4_k_cu_0bd97d4d_77264cuda3std6ranges3__45__cpo4swapE)
_ZN39_INTERNAL_744e2a26_4_k_cu_0bd97d4d_77264cuda3std6ranges3__45__cpo4swapE:
	.zero		1
.L_8:


//--------------------- .nv.constant0._ZN7cutlass13device_kernelINS_4gemm6kernel13GemmUniversalIN4cute5tupleIJiiiiEEENS1_10collective13CollectiveMmaINS1_34MainloopSm90TmaGmmaWarpSpecializedILi8ENS5_IJNS4_1CILi1EEESB_SB_EEENS1_32KernelTmaWarpSpecializedPingpongEEENS5_IJNSA_ILi64EEENSA_ILi160EEESF_EEENS_10bfloat16_tENS5_IJlSB_lEEESI_SJ_NS4_8TiledMMAINS4_8MMA_AtomIJNS4_4SM904GMMA27MMA_64x32x16_F32BF16BF16_SSILNSN_5MajorE0ELSP_0ELNSN_7ScaleInE1ELSQ_1EEEEEENS4_6LayoutISC_NS5_IJNSA_ILi0EEESU_SU_EEEEENS5_IJNS4_10UnderscoreESX_SX_EEEEENS4_13SM90_TMA_LOADENS4_14ComposedLayoutINS4_7SwizzleILi3ELi4ELi3EEENS4_18smem_ptr_flag_bitsILi16EEENST_INS5_IJNSA_ILi8EEESF_EEENS5_IJSF_SB_EEEEEEEvNS4_8identityES10_S1A_vS1B_EENS_8epilogue10collective6detail29Sm90TmaWarpSpecializedAdapterINS1E_15DefaultEpilogueISI_SJ_SJ_NS1D_6thread17LinearCombinationISI_Li1EffLNS1I_9ScaleType4KindE0ELNS_15FloatRoundStyleE2ESI_EENS1_15EpilogueDefaultEEEEEvvEEEEvNT_6ParamsE --------------------------
	.section	.nv.constant0._ZN7cutlass13device_kernelINS_4gemm6kernel13GemmUniversalIN4cute5tupleIJiiiiEEENS1_10collective13CollectiveMmaINS1_34MainloopSm90TmaGmmaWarpSpecializedILi8ENS5_IJNS4_1CILi1EEESB_SB_EEENS1_32KernelTmaWarpSpecializedPingpongEEENS5_IJNSA_ILi64EEENSA_ILi160EEESF_EEENS_10bfloat16_tENS5_IJlSB_lEEESI_SJ_NS4_8TiledMMAINS4_8MMA_AtomIJNS4_4SM904GMMA27MMA_64x32x16_F32BF16BF16_SSILNSN_5MajorE0ELSP_0ELNSN_7ScaleInE1ELSQ_1EEEEEENS4_6LayoutISC_NS5_IJNSA_ILi0EEESU_SU_EEEEENS5_IJNS4_10UnderscoreESX_SX_EEEEENS4_13SM90_TMA_LOADENS4_14ComposedLayoutINS4_7SwizzleILi3ELi4ELi3EEENS4_18smem_ptr_flag_bitsILi16EEENST_INS5_IJNSA_ILi8EEESF_EEENS5_IJSF_SB_EEEEEEEvNS4_8identityES10_S1A_vS1B_EENS_8epilogue10collective6detail29Sm90TmaWarpSpecializedAdapterINS1E_15DefaultEpilogueISI_SJ_SJ_NS1D_6thread17LinearCombinationISI_Li1EffLNS1I_9ScaleType4KindE0ELNS_15FloatRoundStyleE2ESI_EENS1_15EpilogueDefaultEEEEEvvEEEEvNT_6ParamsE,"a",@progbits
	.sectionflags	@""
	.align	4
.nv.constant0._ZN7cutlass13device_kernelINS_4gemm6kernel13GemmUniversalIN4cute5tupleIJiiiiEEENS1_10collective13CollectiveMmaINS1_34MainloopSm90TmaGmmaWarpSpecializedILi8ENS5_IJNS4_1CILi1EEESB_SB_EEENS1_32KernelTmaWarpSpecializedPingpongEEENS5_IJNSA_ILi64EEENSA_ILi160EEESF_EEENS_10bfloat16_tENS5_IJlSB_lEEESI_SJ_NS4_8TiledMMAINS4_8MMA_AtomIJNS4_4SM904GMMA27MMA_64x32x16_F32BF16BF16_SSILNSN_5MajorE0ELSP_0ELNSN_7ScaleInE1ELSQ_1EEEEEENS4_6LayoutISC_NS5_IJNSA_ILi0EEESU_SU_EEEEENS5_IJNS4_10UnderscoreESX_SX_EEEEENS4_13SM90_TMA_LOADENS4_14ComposedLayoutINS4_7SwizzleILi3ELi4ELi3EEENS4_18smem_ptr_flag_bitsILi16EEENST_INS5_IJNSA_ILi8EEESF_EEENS5_IJSF_SB_EEEEEEEvNS4_8identityES10_S1A_vS1B_EENS_8epilogue10collective6detail29Sm90TmaWarpSpecializedAdapterINS1E_15DefaultEpilogueISI_SJ_SJ_NS1D_6thread17LinearCombinationISI_Li1EffLNS1I_9ScaleType4KindE0ELNS_15FloatRoundStyleE2ESI_EENS1_15EpilogueDefaultEEEEEvvEEEEvNT_6ParamsE:
	.zero		1664


//--------------------- SYMBOLS --------------------------

	.type		.nv.reservedSmem.offset0,@object
	.size		.nv.reservedSmem.offset0,0x4
	.type		__assertfail,@function
